def attn_fwd(
    Q,
    K,
    V,
    Out,
    Lse,
    sm_scale,
    stride_qz,
    stride_qh,
    stride_qm,
    stride_qk,
    stride_kz,
    stride_kh,
    stride_kn,
    stride_kk,
    stride_vz,
    stride_vh,
    stride_vn,
    stride_vk,
    stride_oz,
    stride_oh,
    stride_om,
    stride_ok,
    seqlen_q,
    seqlen_k,
    BLOCK_M: tl.constexpr,
    BLOCK_N: tl.constexpr,
    HEAD_DIM: tl.constexpr,
    CAUSAL: tl.constexpr,
):
    start_m = tl.program_id(0)
    off_hz = tl.program_id(1)
    q_off = off_hz * stride_qh
    k_off = off_hz * stride_kh
    v_off = off_hz * stride_vh
    offs_m = start_m * BLOCK_M + tl.arange(0, BLOCK_M)
    offs_d = tl.arange(0, HEAD_DIM)
    offs_n = tl.arange(0, BLOCK_N)
    q_ptrs = Q + q_off + offs_m[:, None] * stride_qm + offs_d[None, :] * stride_qk
    k_ptrs = K + k_off + offs_d[:, None] * stride_kk + offs_n[None, :] * stride_kn
    v_ptrs = V + v_off + offs_n[:, None] * stride_vn + offs_d[None, :] * stride_vk
    m_i = tl.full([BLOCK_M], float("-inf"), dtype=tl.float32)
    l_i = tl.zeros([BLOCK_M], dtype=tl.float32) + 1.0
    acc = tl.zeros([BLOCK_M, HEAD_DIM], dtype=tl.float32)
    q = tl.load(q_ptrs)
    acc, l_i, m_i = _attn_fwd_inner(
        acc,
        l_i,
        m_i,
        q,
        k_ptrs,
        v_ptrs,
        sm_scale,
        stride_kn,
        stride_vn,
        start_m,
        seqlen_k,
        BLOCK_M,
        BLOCK_N,
        HEAD_DIM,
        CAUSAL,
    )
    acc = acc / l_i[:, None]
    lse = m_i + tl.math.log2(l_i) / 1.4426950408889634
    o_ptrs = (
        Out
        + off_hz * stride_oh
        + offs_m[:, None] * stride_om
        + offs_d[None, :] * stride_ok
    )
    tl.store(o_ptrs, acc.to(Out.dtype.element_ty))
    tl.store(Lse + off_hz * seqlen_q + offs_m, lse)

# config = {"BLOCK_M": 256, "BLOCK_N": 128, "HEAD_DIM": 64, "arch": "sm_80", "causal": false, "dtype": "fp16", "num_stages": 2, "num_warps": 8}
# arch = sm_80


// ===== COMPILED SASS (sm_80) =====

	.target	sm_80

	.elftype	@"ET_EXEC"


//--------------------- .note.nv.tkinfo           --------------------------
	.section	.note.nv.tkinfo,"",@"SHT_NOTE"
	.sectionflags	@"SHF_NOTE_NV_TKINFO"
	.tkinfo
        /*0018*/ 	.word	0x00000002
        /*0030*/ 	.string	""
        /*0030*/ 	.string	"ptxas"
        /*0030*/ 	.string	"Cuda compilation tools, release 13.0, V13.0.88"
        /*0030*/ 	.string	"Build cuda_13.0.r13.0/compiler.36424714_0"
        /*0030*/ 	.string	"-v  -suppress-debug-info  -lineinfo  -arch sm_80 "



//--------------------- .note.nv.cuinfo           --------------------------
	.section	.note.nv.cuinfo,"",@"SHT_NOTE"
	.sectionflags	@"SHF_NOTE_NV_CUINFO"
        /*0018*/ 	.short	0x0002
        /*001a*/ 	.short	0x0050
        /*001c*/ 	.short	0x0082
	.zero		2


//--------------------- .nv.info                  --------------------------
	.section	.nv.info,"",@"SHT_CUDA_INFO"
	.align	4


	//----- nvinfo : EIATTR_REGCOUNT
	.align		4
        /*0000*/ 	.byte	0x04, 0x2f
        /*0002*/ 	.short	(.L_2 - .L_1)
	.align		4
.L_1:
        /*0004*/ 	.word	index@(attn_fwd)
        /*0008*/ 	.word	0x000000ff


	//----- nvinfo : EIATTR_FRAME_SIZE
	.align		4
.L_2:
        /*000c*/ 	.byte	0x04, 0x11
        /*000e*/ 	.short	(.L_4 - .L_3)
	.align		4
.L_3:
        /*0010*/ 	.word	index@(attn_fwd)
        /*0014*/ 	.word	0x000002d0


	//----- nvinfo : EIATTR_MIN_STACK_SIZE
	.align		4
.L_4:
        /*0018*/ 	.byte	0x04, 0x12
        /*001a*/ 	.short	(.L_6 - .L_5)
	.align		4
.L_5:
        /*001c*/ 	.word	index@(attn_fwd)
        /*0020*/ 	.word	0x000002d0
.L_6:


//--------------------- .nv.info.attn_fwd         --------------------------
	.section	.nv.info.attn_fwd,"",@"SHT_CUDA_INFO"
	.sectionflags	@""
	.align	4


	//----- nvinfo : EIATTR_CUDA_API_VERSION
	.align		4
        /*0000*/ 	.byte	0x04, 0x37
        /*0002*/ 	.short	(.L_8 - .L_7)
.L_7:
        /*0004*/ 	.word	0x00000082


	//----- nvinfo : EIATTR_SW2861232_WAR
	.align		4
.L_8:
        /*0008*/ 	.byte	0x01, 0x35
	.zero		2


	//----- nvinfo : EIATTR_PARAM_CBANK
	.align		4
        /*000c*/ 	.byte	0x04, 0x0a
        /*000e*/ 	.short	(.L_10 - .L_9)
	.align		4
.L_9:
        /*0010*/ 	.word	index@(.nv.constant0.attn_fwd)
        /*0014*/ 	.short	0x0160
        /*0016*/ 	.short	0x0088


	//----- nvinfo : EIATTR_CBANK_PARAM_SIZE
	.align		4
.L_10:
        /*0018*/ 	.byte	0x03, 0x19
        /*001a*/ 	.short	0x0088


	//----- nvinfo : EIATTR_KPARAM_INFO
	.align		4
        /*001c*/ 	.byte	0x04, 0x17
        /*001e*/ 	.short	(.L_12 - .L_11)
.L_11:
        /*0020*/ 	.word	0x00000000
        /*0024*/ 	.short	0x0019
        /*0026*/ 	.short	0x0080
        /*0028*/ 	.byte	0x00, 0xf4, 0x21, 0x00


	//----- nvinfo : EIATTR_KPARAM_INFO
	.align		4
.L_12:
        /*002c*/ 	.byte	0x04, 0x17
        /*002e*/ 	.short	(.L_14 - .L_13)
.L_13:
        /*0030*/ 	.word	0x00000000
        /*0034*/ 	.short	0x0018
        /*0036*/ 	.short	0x0078
        /*0038*/ 	.byte	0x00, 0xf4, 0x21, 0x00


	//----- nvinfo : EIATTR_KPARAM_INFO
	.align		4
.L_14:
        /*003c*/ 	.byte	0x04, 0x17
        /*003e*/ 	.short	(.L_16 - .L_15)
.L_15:
        /*0040*/ 	.word	0x00000000
        /*0044*/ 	.short	0x0017
        /*0046*/ 	.short	0x0070
        /*0048*/ 	.byte	0x00, 0xf0, 0x11, 0x00


	//----- nvinfo : EIATTR_KPARAM_INFO
	.align		4
.L_16:
        /*004c*/ 	.byte	0x04, 0x17
        /*004e*/ 	.short	(.L_18 - .L_17)
.L_17:
        /*0050*/ 	.word	0x00000000
        /*0054*/ 	.short	0x0016
        /*0056*/ 	.short	0x006c
        /*0058*/ 	.byte	0x00, 0xf0, 0x11, 0x00


	//----- nvinfo : EIATTR_KPARAM_INFO
	.align		4
.L_18:
        /*005c*/ 	.byte	0x04, 0x17
        /*005e*/ 	.short	(.L_20 - .L_19)
.L_19:
        /*0060*/ 	.word	0x00000000
        /*0064*/ 	.short	0x0015
        /*0066*/ 	.short	0x0068
        /*0068*/ 	.byte	0x00, 0xf0, 0x11, 0x00


	//----- nvinfo : EIATTR_KPARAM_INFO
	.align		4
.L_20:
        /*006c*/ 	.byte	0x04, 0x17
        /*006e*/ 	.short	(.L_22 - .L_21)
.L_21:
        /*0070*/ 	.word	0x00000000
        /*0074*/ 	.short	0x0014
        /*0076*/ 	.short	0x0064
        /*0078*/ 	.byte	0x00, 0xf0, 0x11, 0x00


	//----- nvinfo : EIATTR_KPARAM_INFO
	.align		4
.L_22:
        /*007c*/ 	.byte	0x04, 0x17
        /*007e*/ 	.short	(.L_24 - .L_23)
.L_23:
        /*0080*/ 	.word	0x00000000
        /*0084*/ 	.short	0x0013
        /*0086*/ 	.short	0x0060
        /*0088*/ 	.byte	0x00, 0xf0, 0x11, 0x00


	//----- nvinfo : EIATTR_KPARAM_INFO
	.align		4
.L_24:
        /*008c*/ 	.byte	0x04, 0x17
        /*008e*/ 	.short	(.L_26 - .L_25)
.L_25:
        /*0090*/ 	.word	0x00000000
        /*0094*/ 	.short	0x0012
        /*0096*/ 	.short	0x005c
        /*0098*/ 	.byte	0x00, 0xf0, 0x11, 0x00


	//----- nvinfo : EIATTR_KPARAM_INFO
	.align		4
.L_26:
        /*009c*/ 	.byte	0x04, 0x17
        /*009e*/ 	.short	(.L_28 - .L_27)
.L_27:
        /*00a0*/ 	.word	0x00000000
        /*00a4*/ 	.short	0x0011
        /*00a6*/ 	.short	0x0058
        /*00a8*/ 	.byte	0x00, 0xf0, 0x11, 0x00


	//----- nvinfo : EIATTR_KPARAM_INFO
	.align		4
.L_28:
        /*00ac*/ 	.byte	0x04, 0x17
        /*00ae*/ 	.short	(.L_30 - .L_29)
.L_29:
        /*00b0*/ 	.word	0x00000000
        /*00b4*/ 	.short	0x0010
        /*00b6*/ 	.short	0x0054
        /*00b8*/ 	.byte	0x00, 0xf0, 0x11, 0x00


	//----- nvinfo : EIATTR_KPARAM_INFO
	.align		4
.L_30:
        /*00bc*/ 	.byte	0x04, 0x17
        /*00be*/ 	.short	(.L_32 - .L_31)
.L_31:
        /*00c0*/ 	.word	0x00000000
        /*00c4*/ 	.short	0x000f
        /*00c6*/ 	.short	0x0050
        /*00c8*/ 	.byte	0x00, 0xf0, 0x11, 0x00


	//----- nvinfo : EIATTR_KPARAM_INFO
	.align		4
.L_32:
        /*00cc*/ 	.byte	0x04, 0x17
        /*00ce*/ 	.short	(.L_34 - .L_33)
.L_33:
        /*00d0*/ 	.word	0x00000000
        /*00d4*/ 	.short	0x000e
        /*00d6*/ 	.short	0x004c
        /*00d8*/ 	.byte	0x00, 0xf0, 0x11, 0x00


	//----- nvinfo : EIATTR_KPARAM_INFO
	.align		4
.L_34:
        /*00dc*/ 	.byte	0x04, 0x17
        /*00de*/ 	.short	(.L_36 - .L_35)
.L_35:
        /*00e0*/ 	.word	0x00000000
        /*00e4*/ 	.short	0x000d
        /*00e6*/ 	.short	0x0048
        /*00e8*/ 	.byte	0x00, 0xf0, 0x11, 0x00


	//----- nvinfo : EIATTR_KPARAM_INFO
	.align		4
.L_36:
        /*00ec*/ 	.byte	0x04, 0x17
        /*00ee*/ 	.short	(.L_38 - .L_37)
.L_37:
        /*00f0*/ 	.word	0x00000000
        /*00f4*/ 	.short	0x000c
        /*00f6*/ 	.short	0x0044
        /*00f8*/ 	.byte	0x00, 0xf0, 0x11, 0x00


	//----- nvinfo : EIATTR_KPARAM_INFO
	.align		4
.L_38:
        /*00fc*/ 	.byte	0x04, 0x17
        /*00fe*/ 	.short	(.L_40 - .L_39)
.L_39:
        /*0100*/ 	.word	0x00000000
        /*0104*/ 	.short	0x000b
        /*0106*/ 	.short	0x0040
        /*0108*/ 	.byte	0x00, 0xf0, 0x11, 0x00


	//----- nvinfo : EIATTR_KPARAM_INFO
	.align		4
.L_40:
        /*010c*/ 	.byte	0x04, 0x17
        /*010e*/ 	.short	(.L_42 - .L_41)
.L_41:
        /*0110*/ 	.word	0x00000000
        /*0114*/ 	.short	0x000a
        /*0116*/ 	.short	0x003c
        /*0118*/ 	.byte	0x00, 0xf0, 0x11, 0x00


	//----- nvinfo : EIATTR_KPARAM_INFO
	.align		4
.L_42:
        /*011c*/ 	.byte	0x04, 0x17
        /*011e*/ 	.short	(.L_44 - .L_43)
.L_43:
        /*0120*/ 	.word	0x00000000
        /*0124*/ 	.short	0x0009
        /*0126*/ 	.short	0x0038
        /*0128*/ 	.byte	0x00, 0xf0, 0x11, 0x00


	//----- nvinfo : EIATTR_KPARAM_INFO
	.align		4
.L_44:
        /*012c*/ 	.byte	0x04, 0x17
        /*012e*/ 	.short	(.L_46 - .L_45)
.L_45:
        /*0130*/ 	.word	0x00000000
        /*0134*/ 	.short	0x0008
        /*0136*/ 	.short	0x0034
        /*0138*/ 	.byte	0x00, 0xf0, 0x11, 0x00


	//----- nvinfo : EIATTR_KPARAM_INFO
	.align		4
.L_46:
        /*013c*/ 	.byte	0x04, 0x17
        /*013e*/ 	.short	(.L_48 - .L_47)
.L_47:
        /*0140*/ 	.word	0x00000000
        /*0144*/ 	.short	0x0007
        /*0146*/ 	.short	0x0030
        /*0148*/ 	.byte	0x00, 0xf0, 0x11, 0x00


	//----- nvinfo : EIATTR_KPARAM_INFO
	.align		4
.L_48:
        /*014c*/ 	.byte	0x04, 0x17
        /*014e*/ 	.short	(.L_50 - .L_49)
.L_49:
        /*0150*/ 	.word	0x00000000
        /*0154*/ 	.short	0x0006
        /*0156*/ 	.short	0x002c
        /*0158*/ 	.byte	0x00, 0xf0, 0x11, 0x00


	//----- nvinfo : EIATTR_KPARAM_INFO
	.align		4
.L_50:
        /*015c*/ 	.byte	0x04, 0x17
        /*015e*/ 	.short	(.L_52 - .L_51)
.L_51:
        /*0160*/ 	.word	0x00000000
        /*0164*/ 	.short	0x0005
        /*0166*/ 	.short	0x0028
        /*0168*/ 	.byte	0x00, 0xf0, 0x11, 0x00


	//----- nvinfo : EIATTR_KPARAM_INFO
	.align		4
.L_52:
        /*016c*/ 	.byte	0x04, 0x17
        /*016e*/ 	.short	(.L_54 - .L_53)
.L_53:
        /*0170*/ 	.word	0x00000000
        /*0174*/ 	.short	0x0004
        /*0176*/ 	.short	0x0020
        /*0178*/ 	.byte	0x00, 0xf4, 0x21, 0x00


	//----- nvinfo : EIATTR_KPARAM_INFO
	.align		4
.L_54:
        /*017c*/ 	.byte	0x04, 0x17
        /*017e*/ 	.short	(.L_56 - .L_55)
.L_55:
        /*0180*/ 	.word	0x00000000
        /*0184*/ 	.short	0x0003
        /*0186*/ 	.short	0x0018
        /*0188*/ 	.byte	0x00, 0xf4, 0x21, 0x00


	//----- nvinfo : EIATTR_KPARAM_INFO
	.align		4
.L_56:
        /*018c*/ 	.byte	0x04, 0x17
        /*018e*/ 	.short	(.L_58 - .L_57)
.L_57:
        /*0190*/ 	.word	0x00000000
        /*0194*/ 	.short	0x0002
        /*0196*/ 	.short	0x0010
        /*0198*/ 	.byte	0x00, 0xf4, 0x21, 0x00


	//----- nvinfo : EIATTR_KPARAM_INFO
	.align		4
.L_58:
        /*019c*/ 	.byte	0x04, 0x17
        /*019e*/ 	.short	(.L_60 - .L_59)
.L_59:
        /*01a0*/ 	.word	0x00000000
        /*01a4*/ 	.short	0x0001
        /*01a6*/ 	.short	0x0008
        /*01a8*/ 	.byte	0x00, 0xf4, 0x21, 0x00


	//----- nvinfo : EIATTR_KPARAM_INFO
	.align		4
.L_60:
        /*01ac*/ 	.byte	0x04, 0x17
        /*01ae*/ 	.short	(.L_62 - .L_61)
.L_61:
        /*01b0*/ 	.word	0x00000000
        /*01b4*/ 	.short	0x0000
        /*01b6*/ 	.short	0x0000
        /*01b8*/ 	.byte	0x00, 0xf4, 0x21, 0x00


	//----- nvinfo : EIATTR_MAXREG_COUNT
	.align		4
.L_62:
        /*01bc*/ 	.byte	0x03, 0x1b
        /*01be*/ 	.short	0x00ff


	//----- nvinfo : EIATTR_NUM_BARRIERS
	.align		4
        /*01c0*/ 	.byte	0x02, 0x4c
        /*01c2*/ 	.byte	0x01
	.zero		1


	//----- nvinfo : EIATTR_ANNOTATIONS
	.align		4
        /*01c4*/ 	.byte	0x04, 0x55
        /*01c6*/ 	.short	(.L_64 - .L_63)


	//   ....[0]....
.L_63:
        /*01c8*/ 	.word	0x00000001
        /*01cc*/ 	.byte	0x30, 0x13, 0x00, 0x00, 0x01, 0x00, 0x00, 0x00, 0xd0, 0x13, 0x00, 0x00, 0x01, 0x00, 0x00, 0x00
        /* <DEDUP_REMOVED lines=177> */
        /*0cec*/ 	.byte	0xc0, 0x9f, 0x00, 0x00, 0x01, 0x00, 0x00, 0x00, 0xd0, 0x9f, 0x00, 0x00


	//----- nvinfo : EIATTR_MERCURY_ISA_VERSION
	.align		4
.L_64:
        /*0cf8*/ 	.byte	0x03, 0x5f
        /*0cfa*/ 	.short	0x0000


	//----- nvinfo : EIATTR_COOP_GROUP_MASK_REGIDS
	.align		4
        /*0cfc*/ 	.byte	0x04, 0x29
        /*0cfe*/ 	.short	(.L_66 - .L_65)


	//   ....[0]....
.L_65:
        /*0d00*/ 	.word	0xffffffff


	//   ....[1]....
        /*0d04*/ 	.word	0xffffffff


	//   ....[2]....
        /*0d08*/ 	.word	0xffffffff


	//   ....[3]....
        /*0d0c*/ 	.word	0xffffffff


	//   ....[4]....
        /*0d10*/ 	.word	0xffffffff


	//   ....[5]....
        /*0d14*/ 	.word	0xffffffff


	//   ....[6]....
        /*0d18*/ 	.word	0xffffffff


	//   ....[7]....
        /*0d1c*/ 	.word	0xffffffff


	//   ....[8]....
        /*0d20*/ 	.word	0xffffffff


	//   ....[9]....
        /*0d24*/ 	.word	0xffffffff


	//   ....[10]....
        /*0d28*/ 	.word	0xffffffff


	//   ....[11]....
        /*0d2c*/ 	.word	0xffffffff


	//   ....[12]....
        /*0d30*/ 	.word	0xffffffff


	//   ....[13]....
        /*0d34*/ 	.word	0xffffffff


	//   ....[14]....
        /*0d38*/ 	.word	0xffffffff


	//   ....[15]....
        /*0d3c*/ 	.word	0xffffffff


	//----- nvinfo : EIATTR_COOP_GROUP_INSTR_OFFSETS
	.align		4
.L_66:
        /*0d40*/ 	.byte	0x04, 0x28
        /*0d42*/ 	.short	(.L_68 - .L_67)


	//   ....[0]....
.L_67:
        /*0d44*/ 	.word	0x00005c50


	//   ....[1]....
        /*0d48*/ 	.word	0x00005e30


	//   ....[2]....
        /*0d4c*/ 	.word	0x00005fa0


	//   ....[3]....
        /*0d50*/ 	.word	0x00005fb0


	//   ....[4]....
        /*0d54*/ 	.word	0x00006040


	//   ....[5]....
        /*0d58*/ 	.word	0x00006190


	//   ....[6]....
        /*0d5c*/ 	.word	0x000061f0


	//   ....[7]....
        /*0d60*/ 	.word	0x00006220


	//   ....[8]....
        /*0d64*/ 	.word	0x00009900


	//   ....[9]....
        /*0d68*/ 	.word	0x00009930


	//   ....[10]....
        /*0d6c*/ 	.word	0x00009950


	//   ....[11]....
        /*0d70*/ 	.word	0x00009980


	//   ....[12]....
        /*0d74*/ 	.word	0x00009a00


	//   ....[13]....
        /*0d78*/ 	.word	0x00009a10


	//   ....[14]....
        /*0d7c*/ 	.word	0x00009a30


	//   ....[15]....
        /*0d80*/ 	.word	0x00009a40


	//----- nvinfo : EIATTR_EXIT_INSTR_OFFSETS
	.align		4
.L_68:
        /*0d84*/ 	.byte	0x04, 0x1c
        /*0d86*/ 	.short	(.L_70 - .L_69)


	//   ....[0]....
.L_69:
        /*0d88*/ 	.word	0x0000cf40


	//----- nvinfo : EIATTR_REQNTID
	.align		4
.L_70:
        /*0d8c*/ 	.byte	0x04, 0x10
        /*0d8e*/ 	.short	(.L_72 - .L_71)
.L_71:
        /*0d90*/ 	.word	0x00000100
        /*0d94*/ 	.word	0x00000001
        /*0d98*/ 	.word	0x00000001
.L_72:


//--------------------- .nv.callgraph             --------------------------
	.section	.nv.callgraph,"",@"SHT_CUDA_CALLGRAPH"
	.align	4
	.sectionentsize	8
	.align		4
        /*0000*/ 	.word	0x00000000
	.align		4
        /*0004*/ 	.word	0xffffffff
	.align		4
        /*0008*/ 	.word	0x00000000
	.align		4
        /*000c*/ 	.word	0xfffffffe
	.align		4
        /*0010*/ 	.word	0x00000000
	.align		4
        /*0014*/ 	.word	0xfffffffd
	.align		4
        /*0018*/ 	.word	0x00000000
	.align		4
        /*001c*/ 	.word	0xfffffffc


//--------------------- .nv.rel.action            --------------------------
	.section	.nv.rel.action,"",@"SHT_CUDA_RELOCINFO"
	.align	8
	.sectionentsize	8
        /*0000*/ 	.byte	0x73, 0x00, 0x00, 0x00, 0x00, 0x00, 0x00, 0x00, 0x00, 0x00, 0x00, 0x11, 0x25, 0x00, 0x05, 0x36


//--------------------- .nv.constant4             --------------------------
	.section	.nv.constant4,"a",@progbits
	.align	8
	.align		8
.nv.constant4:
        /*0000*/ 	.dword	_$_str


//--------------------- .nv.constant0.attn_fwd    --------------------------
	.section	.nv.constant0.attn_fwd,"a",@progbits
	.sectionflags	@""
	.align	4
.nv.constant0.attn_fwd:
	.zero		488


//--------------------- .text.attn_fwd            --------------------------
	.section	.text.attn_fwd,"ax",@progbits
	.sectioninfo	@"SHI_REGISTERS=255"
	.align	128
        .global         attn_fwd
        .type           attn_fwd,@function
        .size           attn_fwd,(.L_x_4 - attn_fwd)
        .other          attn_fwd,@"STO_CUDA_ENTRY STV_DEFAULT"
attn_fwd:
.text.attn_fwd:
[----:B------:R-:W-:Y:S02]  /*0000*/  MOV R1, c[0x0][0x28] ;  /* 0x00000a0000017a02 */ /* 0x000fe40000000f00 */
[----:B------:R-:W0:Y:S01]  /*0010*/  S2R R130, SR_TID.X ;  /* 0x0000000000827919 */ /* 0x000e220000002100 */
[----:B------:R-:W-:Y:S01]  /*0020*/  MOV R55, c[0x0][0x198] ;  /* 0x0000660000377a02 */ /* 0x000fe20000000f00 */
[----:B------:R-:W-:Y:S01]  /*0030*/  ULDC.64 UR4, c[0x0][0x118] ;  /* 0x0000460000047ab9 */ /* 0x000fe20000000a00 */
[----:B------:R-:W-:Y:S01]  /*0040*/  IADD3 R1, R1, -0x2d0, RZ ;  /* 0xfffffd3001017810 */ /* 0x000fe20007ffe0ff */
[----:B------:R-:W1:Y:S01]  /*0050*/  S2R R0, SR_CTAID.X ;  /* 0x0000000000007919 */ /* 0x000e620000002500 */
[C---:B------:R-:W-:Y:S01]  /*0060*/  SHF.L.U32 R15, R55.reuse, 0x4, RZ ;  /* 0x00000004370f7819 */ /* 0x040fe200000006ff */
[C---:B------:R-:W-:Y:S01]  /*0070*/  IMAD R23, R55.reuse, 0x14, RZ ;  /* 0x0000001437177824 */ /* 0x040fe200078e02ff */
[C---:B------:R-:W-:Y:S01]  /*0080*/  SHF.L.U32 R11, R55.reuse, 0x3, RZ ;  /* 0x00000003370b7819 */ /* 0x040fe200000006ff */
[----:B------:R-:W2:Y:S01]  /*0090*/  S2R R132, SR_CTAID.Y ;  /* 0x0000000000847919 */ /* 0x000ea20000002600 */
[C---:B------:R-:W-:Y:S01]  /*00a0*/  IMAD R21, R55.reuse, 0xa, RZ ;  /* 0x0000000a37157824 */ /* 0x040fe200078e02ff */
[C---:B------:R-:W-:Y:S01]  /*00b0*/  SHF.L.U32 R17, R55.reuse, 0x5, RZ ;  /* 0x0000000537117819 */ /* 0x040fe200000006ff */
[C---:B------:R-:W-:Y:S01]  /*00c0*/  IMAD R19, R55.reuse, 0x50, RZ ;  /* 0x0000005037137824 */ /* 0x040fe200078e02ff */
[CC--:B------:R-:W-:Y:S01]  /*00d0*/  LEA R7, R55.reuse, R55.reuse, 0x1 ;  /* 0x0000003737077211 */ /* 0x0c0fe200078e08ff */
[C---:B------:R-:W-:Y:S01]  /*00e0*/  IMAD R9, R55.reuse, 0x6, RZ ;  /* 0x0000000637097824 */ /* 0x040fe200078e02ff */
[CC--:B------:R-:W-:Y:S01]  /*00f0*/  LEA R13, R55.reuse, -R55.reuse, 0x3 ;  /* 0x80000037370d7211 */ /* 0x0c0fe200078e18ff */
[C---:B------:R-:W-:Y:S01]  /*0100*/  IMAD R27, R55.reuse, 0x28, RZ ;  /* 0x00000028371b7824 */ /* 0x040fe200078e02ff */
[C---:B------:R-:W-:Y:S01]  /*0110*/  SHF.L.U32 R25, R55.reuse, 0x1, RZ ;  /* 0x0000000137197819 */ /* 0x040fe200000006ff */
[C---:B------:R-:W-:Y:S01]  /*0120*/  IMAD R161, R55.reuse, 0x60, RZ ;  /* 0x0000006037a17824 */ /* 0x040fe200078e02ff */
[CC--:B------:R-:W-:Y:S01]  /*0130*/  LEA R53, R55.reuse, -R55.reuse, 0x6 ;  /* 0x8000003737357211 */ /* 0x0c0fe200078e30ff */
[C---:B------:R-:W-:Y:S01]  /*0140*/  IMAD R35, R55.reuse, 0x18, RZ ;  /* 0x0000001837237824 */ /* 0x040fe200078e02ff */
[C---:B------:R-:W-:Y:S01]  /*0150*/  SHF.L.U32 R31, R55.reuse, 0x2, RZ ;  /* 0x00000002371f7819 */ /* 0x040fe200000006ff */
[C---:B------:R-:W-:Y:S01]  /*0160*/  IMAD R43, R55.reuse, 0x30, RZ ;  /* 0x00000030372b7824 */ /* 0x040fe200078e02ff */
[CC--:B------:R-:W-:Y:S01]  /*0170*/  LEA R37, R55.reuse, R55.reuse, 0x3 ;  /* 0x0000003737257211 */ /* 0x0c0fe200078e18ff */
[C---:B------:R-:W-:Y:S01]  /*0180*/  IMAD R33, R55.reuse, 0xc, RZ ;  /* 0x0000000c37217824 */ /* 0x040fe200078e02ff */
[----:B0-----:R-:W-:Y:S01]  /*0190*/  LOP3.LUT R134, R130, 0xff, RZ, 0xc0, !PT ;  /* 0x000000ff82867812 */ /* 0x001fe200078ec0ff */
[C---:B------:R-:W-:Y:S01]  /*01a0*/  IMAD R51, R55.reuse, 0x38, RZ ;  /* 0x0000003837337824 */ /* 0x040fe200078e02ff */
[CC--:B------:R-:W-:Y:S01]  /*01b0*/  LEA R49, R55.reuse, -R55.reuse, 0x4 ;  /* 0x8000003737317211 */ /* 0x0c0fe200078e20ff */
[C---:B------:R-:W-:Y:S01]  /*01c0*/  IMAD R41, R55.reuse, 0xe, RZ ;  /* 0x0000000e37297824 */ /* 0x040fe200078e02ff */
[----:B-1----:R-:W-:Y:S01]  /*01d0*/  LEA R2, R0, R134, 0x8 ;  /* 0x0000008600027211 */ /* 0x002fe200078e40ff */
[C---:B------:R-:W-:Y:S01]  /*01e0*/  IMAD R177, R55.reuse, 0x70, RZ ;  /* 0x0000007037b17824 */ /* 0x040fe200078e02ff */
[CC--:B------:R-:W-:Y:S01]  /*01f0*/  LEA R57, R55.reuse, R55.reuse, 0x4 ;  /* 0x0000003737397211 */ /* 0x0c0fe200078e20ff */
[C---:B------:R-:W-:Y:S01]  /*0200*/  IMAD R191, R55.reuse, 0x7e, RZ ;  /* 0x0000007e37bf7824 */ /* 0x040fe200078e02ff */
[CC--:B------:R-:W-:Y:S01]  /*0210*/  LEA R85, R55.reuse, -R55.reuse, 0x5 ;  /* 0x8000003737557211 */ /* 0x0c0fe200078e28ff */
[----:B--2---:R-:W-:Y:S01]  /*0220*/  IMAD R0, R132, c[0x0][0x190], RZ ;  /* 0x0000640084007a24 */ /* 0x004fe200078e02ff */
[----:B------:R-:W-:Y:S01]  /*0230*/  LEA R87, R55, R55, 0x5 ;  /* 0x0000003737577211 */ /* 0x000fe200078e28ff */
[----:B------:R-:W-:-:S02]  /*0240*/  IMAD R3, R2, c[0x0][0x194], RZ ;  /* 0x0000650002037a24 */ /* 0x000fc400078e02ff */
[----:B------:R-:W-:Y:S01]  /*0250*/  IMAD R45, R55, 0x1c, RZ ;  /* 0x0000001c372d7824 */ /* 0x000fe200078e02ff */
[C---:B------:R-:W-:Y:S01]  /*0260*/  SHF.L.U32 R2, R0.reuse, 0x1, RZ ;  /* 0x0000000100027819 */ /* 0x040fe200000006ff */
[----:B------:R-:W-:Y:S01]  /*0270*/  IMAD.HI R0, R0, 0x2, RZ ;  /* 0x0000000200007827 */ /* 0x000fe200078e02ff */
[----:B------:R-:W-:-:S03]  /*0280*/  SHF.L.U32 R5, R3, 0x1, RZ ;  /* 0x0000000103057819 */ /* 0x000fc600000006ff */
[----:B------:R-:W-:Y:S01]  /*0290*/  IMAD.HI R3, R3, 0x2, RZ ;  /* 0x0000000203037827 */ /* 0x000fe200078e02ff */
[----:B------:R-:W-:Y:S02]  /*02a0*/  IADD3 R2, P0, P1, R5, c[0x0][0x160], R2 ;  /* 0x0000580005027a10 */ /* 0x000fe4000791e002 */
[C---:B------:R-:W-:Y:S01]  /*02b0*/  LEA R5, R55.reuse, R55, 0x2 ;  /* 0x0000003737057211 */ /* 0x040fe200078e10ff */
[----:B------:R-:W-:Y:S01]  /*02c0*/  IMAD R29, R55, 0x42, RZ ;  /* 0x00000042371d7824 */ /* 0x000fe200078e02ff */
[----:B------:R-:W-:Y:S01]  /*02d0*/  IADD3.X R3, R3, c[0x0][0x164], R0, P0, P1 ;  /* 0x0000590003037a10 */ /* 0x000fe200007e2400 */
[C---:B------:R-:W-:Y:S01]  /*02e0*/  IMAD R69, R55.reuse, 0x48, RZ ;  /* 0x0000004837457824 */ /* 0x040fe200078e02ff */
[CC--:B------:R-:W-:Y:S01]  /*02f0*/  LEA R14, P3, R55.reuse, R2.reuse, 0x5 ;  /* 0x00000002370e7211 */ /* 0x0c0fe200078628ff */
[C---:B------:R-:W-:Y:S01]  /*0300*/  IMAD R67, R55.reuse, 0x46, RZ ;  /* 0x0000004637437824 */ /* 0x040fe200078e02ff */
[CC--:B------:R-:W-:Y:S01]  /*0310*/  LEA R10, P2, R55.reuse, R2.reuse, 0x4 ;  /* 0x00000002370a7211 */ /* 0x0c0fe200078420ff */
[----:B------:R-:W-:Y:S01]  /*0320*/  IMAD R59, R55, 0x12, RZ ;  /* 0x00000012373b7824 */ /* 0x000fe200078e02ff */
[-C--:B------:R-:W-:Y:S01]  /*0330*/  LEA.HI.X.SX32 R15, R15, R3.reuse, 0x1, P3 ;  /* 0x000000030f0f7211 */ /* 0x080fe200018f0eff */
[----:B------:R-:W-:Y:S01]  /*0340*/  IMAD R65, R55, 0x44, RZ ;  /* 0x0000004437417824 */ /* 0x000fe200078e02ff */
[-C--:B------:R-:W-:Y:S01]  /*0350*/  IADD3 R20, P3, R23, R2.reuse, RZ ;  /* 0x0000000217147210 */ /* 0x080fe20007f7e0ff */
[C---:B------:R-:W-:Y:S01]  /*0360*/  IMAD R71, R55.reuse, 0x16, RZ ;  /* 0x0000001637477824 */ /* 0x040fe200078e02ff */
[CC--:B------:R-:W-:Y:S01]  /*0370*/  LEA R16, P1, R55.reuse, R2.reuse, 0x6 ;  /* 0x0000000237107211 */ /* 0x0c0fe200078230ff */
[----:B------:R-:W-:Y:S01]  /*0380*/  IMAD R77, R55, 0x1a, RZ ;  /* 0x0000001a374d7824 */ /* 0x000fe200078e02ff */
[-C--:B------:R-:W-:Y:S01]  /*0390*/  LEA.HI.X.SX32 R11, R11, R3.reuse, 0x1, P2 ;  /* 0x000000030b0b7211 */ /* 0x080fe200010f0eff */
[----:B------:R-:W-:Y:S01]  /*03a0*/  IMAD R39, R55, 0xb, RZ ;  /* 0x0000000b37277824 */ /* 0x000fe200078e02ff */
[-C--:B------:R-:W-:Y:S01]  /*03b0*/  IADD3 R18, P2, R21, R2.reuse, RZ ;  /* 0x0000000215127210 */ /* 0x080fe20007f5e0ff */
[----:B------:R-:W-:Y:S01]  /*03c0*/  IMAD R83, R55, 0x1e, RZ ;  /* 0x0000001e37537824 */ /* 0x000fe200078e02ff */
[-C--:B------:R-:W-:Y:S01]  /*03d0*/  IADD3 R4, P0, R19, R2.reuse, RZ ;  /* 0x0000000213047210 */ /* 0x080fe20007f1e0ff */
[----:B------:R-:W-:Y:S01]  /*03e0*/  IMAD R47, R55, 0xd, RZ ;  /* 0x0000000d372f7824 */ /* 0x000fe200078e02ff */
[-C--:B------:R-:W-:Y:S01]  /*03f0*/  LEA.HI.X.SX32 R21, R21, R3.reuse, 0x1, P3 ;  /* 0x0000000315157211 */ /* 0x080fe200018f0eff */
        /* <DEDUP_REMOVED lines=45> */
[-C--:B------:R-:W-:Y:S01]  /*06d0*/  LEA.HI.X.SX32 R43, R13, R3.reuse, 0x1, P0 ;  /* 0x000000030d2b7211 */ /* 0x080fe200000f0eff */
[----:B------:R-:W-:Y:S01]  /*06e0*/  IMAD R145, R55, 0x4e, RZ ;  /* 0x0000004e37917824 */ /* 0x000fe200078e02ff */
[-C--:B------:R-:W-:Y:S01]  /*06f0*/  IADD3 R68, P5, R25, R2.reuse, RZ ;  /* 0x0000000219447210 */ /* 0x080fe20007fbe0ff */
[----:B------:R-:W-:Y:S01]  /*0700*/  IMAD R101, R55, 0x29, RZ ;  /* 0x0000002937657824 */ /* 0x000fe200078e02ff */
[-C--:B------:R-:W-:Y:S01]  /*0710*/  LEA.HI.X.SX32 R9, R51, R3.reuse, 0x1, P6 ;  /* 0x0000000333097211 */ /* 0x080fe200030f0eff */
[C---:B------:R-:W-:Y:S01]  /*0720*/  IMAD R147, R55.reuse, 0x52, RZ ;  /* 0x0000005237937824 */ /* 0x040fe200078e02ff */
[CC--:B------:R-:W-:Y:S01]  /*0730*/  LEA R66, P6, R55.reuse, R2.reuse, 0x2 ;  /* 0x0000000237427211 */ /* 0x0c0fe200078c10ff */
[----:B------:R-:W-:Y:S01]  /*0740*/  IMAD R149, R55, 0x54, RZ ;  /* 0x0000005437957824 */ /* 0x000fe200078e02ff */
[-C--:B------:R-:W-:Y:S01]  /*0750*/  LEA.HI.X.SX32 R13, R53, R3.reuse, 0x1, P4 ;  /* 0x00000003350d7211 */ /* 0x080fe200020f0eff */
[----:B------:R-:W-:Y:S01]  /*0760*/  IMAD R107, R55, 0x2b, RZ ;  /* 0x0000002b376b7824 */ /* 0x000fe200078e02ff */
[-C--:B------:R-:W-:Y:S01]  /*0770*/  LEA.HI.X.SX32 R41, R41, R3.reuse, 0x1, P3 ;  /* 0x0000000329297211 */ /* 0x080fe200018f0eff */
[C---:B------:R-:W-:Y:S01]  /*0780*/  IMAD R151, R55.reuse, 0x56, RZ ;  /* 0x0000005637977824 */ /* 0x040fe200078e02ff */
[CC--:B------:R-:W-:Y:S01]  /*0790*/  LEA R64, P4, R55.reuse, R2.reuse, 0x3 ;  /* 0x0000000237407211 */ /* 0x0c0fe200078818ff */
[----:B------:R-:W-:Y:S01]  /*07a0*/  IMAD R153, R55, 0x58, RZ ;  /* 0x0000005837997824 */ /* 0x000fe200078e02ff */
[-C--:B------:R-:W-:Y:S01]  /*07b0*/  IADD3 R38, P3, R69, R2.reuse, RZ ;  /* 0x0000000245267210 */ /* 0x080fe20007f7e0ff */
[----:B------:R-:W-:Y:S01]  /*07c0*/  IMAD R111, R55, 0x2d, RZ ;  /* 0x0000002d376f7824 */ /* 0x000fe200078e02ff */
[-C--:B------:R-:W-:Y:S01]  /*07d0*/  IADD3 R36, P0, R67, R2.reuse, RZ ;  /* 0x0000000243247210 */ /* 0x080fe20007f1e0ff */
[C---:B------:R-:W-:Y:S01]  /*07e0*/  IMAD R155, R55.reuse, 0x5a, RZ ;  /* 0x0000005a379b7824 */ /* 0x040fe200078e02ff */
[CC--:B------:R-:W-:Y:S01]  /*07f0*/  LEA.HI.X.SX32 R69, R55.reuse, R3.reuse, 0x1, P5 ;  /* 0x0000000337457211 */ /* 0x0c0fe200028f0eff */
        /* <DEDUP_REMOVED lines=37> */
[----:B------:R-:W-:Y:S01]  /*0a50*/  LEA.HI.X.SX32 R91, R105, R3, 0x1, P1 ;  /* 0x00000003695b7211 */ /* 0x000fe200008f0eff */
[----:B------:R-:W-:Y:S01]  /*0a60*/  IMAD R185, R55, 0x78, RZ ;  /* 0x0000007837b97824 */ /* 0x000fe200078e02ff */
[----:B------:R-:W-:Y:S01]  /*0a70*/  IADD3 R118, P1, R165, R2, RZ ;  /* 0x00000002a5767210 */ /* 0x000fe20007f3e0ff */
[C---:B------:R-:W-:Y:S01]  /*0a80*/  IMAD R141, R55.reuse, 0x3d, RZ ;  /* 0x0000003d378d7824 */ /* 0x040fe200078e02ff */
[----:B------:R-:W2:Y:S01]  /*0a90*/  LDG.E.U16 R10, [R10.64] ;  /* 0x000000040a0a7981 */ /* 0x000ea2000c1e1500 */
[----:B------:R-:W-:-:S02]  /*0aa0*/  IMAD R187, R55, 0x7a, RZ ;  /* 0x0000007a37bb7824 */ /* 0x000fc400078e02ff */
[----:B------:R-:W-:Y:S01]  /*0ab0*/  IMAD R189, R55, 0x7c, RZ ;  /* 0x0000007c37bd7824 */ /* 0x000fe200078e02ff */
[-C--:B------:R-:W-:Y:S01]  /*0ac0*/  LEA.HI.X.SX32 R55, R39, R3.reuse, 0x1, P6 ;  /* 0x0000000327377211 */ /* 0x080fe200030f0eff */
[----:B------:R-:W3:Y:S01]  /*0ad0*/  LDG.E.U16 R14, [R14.64] ;  /* 0x000000040e0e7981 */ /* 0x000ee2000c1e1500 */
[-C--:B------:R-:W-:Y:S02]  /*0ae0*/  IADD3 R46, P6, R89, R2.reuse, RZ ;  /* 0x00000002592e7210 */ /* 0x080fe40007fde0ff */
[-C--:B------:R-:W-:Y:S01]  /*0af0*/  LEA.HI.X.SX32 R39, R93, R3.reuse, 0x1, P3 ;  /* 0x000000035d277211 */ /* 0x080fe200018f0eff */
[----:B------:R-:W4:Y:S01]  /*0b00*/  LDG.E.U16 R16, [R16.64] ;  /* 0x0000000410107981 */ /* 0x000f22000c1e1500 */
[-C--:B------:R-:W-:Y:S02]  /*0b10*/  LEA.HI.X.SX32 R47, R57, R3.reuse, 0x1, P6 ;  /* 0x00000003392f7211 */ /* 0x080fe400030f0eff */
[----:B------:R-:W-:Y:S01]  /*0b20*/  IADD3 R60, P6, R105, R2, RZ ;  /* 0x00000002693c7210 */ /* 0x000fe20007fde0ff */
[----:B------:R0:W5:Y:S01]  /*0b30*/  LDG.E.U16 R4, [R4.64] ;  /* 0x0000000404047981 */ /* 0x000162000c1e1500 */
[----:B------:R-:W-:-:S02]  /*0b40*/  LEA.HI.X.SX32 R57, R59, R3, 0x1, P4 ;  /* 0x000000033b397211 */ /* 0x000fc400020f0eff */
[-C--:B------:R-:W-:Y:S01]  /*0b50*/  IADD3 R62, P4, R109, R2.reuse, RZ ;  /* 0x000000026d3e7210 */ /* 0x080fe20007f9e0ff */
[----:B------:R-:W5:Y:S01]  /*0b60*/  LDG.E.U16 R34, [R34.64] ;  /* 0x0000000422227981 */ /* 0x000f62000c1e1500 */
[-C--:B------:R-:W-:Y:S02]  /*0b70*/  LEA.HI.X.SX32 R59, R61, R3.reuse, 0x1, P5 ;  /* 0x000000033d3b7211 */ /* 0x080fe400028f0eff */
[-C--:B------:R-:W-:Y:S01]  /*0b80*/  IADD3 R70, P5, R113, R2.reuse, RZ ;  /* 0x0000000271467210 */ /* 0x080fe20007fbe0ff */
[----:B------:R1:W5:Y:S01]  /*0b90*/  LDG.E.U16 R6, [R6.64] ;  /* 0x0000000406067981 */ /* 0x000362000c1e1500 */
        /* <DEDUP_REMOVED lines=8> */
[----:B------:R-:W5:Y:S01]  /*0c20*/  LDG.E.U16 R50, [R50.64] ;  /* 0x0000000432327981 */ /* 0x000f62000c1e1500 */
[-C--:B------:R-:W-:Y:S02]  /*0c30*/  LEA.HI.X.SX32 R73, R75, R3.reuse, 0x1, P6 ;  /* 0x000000034b497211 */ /* 0x080fe400030f0eff */
[----:B------:R-:W-:Y:S01]  /*0c40*/  IADD3 R78, P6, R135, R2, RZ ;  /* 0x00000002874e7210 */ /* 0x000fe20007fde0ff */
[----:B------:R-:W5:Y:S01]  /*0c50*/  LDG.E.U16 R46, [R46.64] ;  /* 0x000000042e2e7981 */ /* 0x000f62000c1e1500 */
        /* <DEDUP_REMOVED lines=19> */
[-C--:B------:R-:W-:Y:S01]  /*0d90*/  LEA.HI.X.SX32 R103, R101, R3.reuse, 0x1, P2 ;  /* 0x0000000365677211 */ /* 0x080fe200010f0eff */
[----:B------:R0:W5:Y:S01]  /*0da0*/  LDG.E.U16 R30, [R30.64] ;  /* 0x000000041e1e7981 */ /* 0x000162000c1e1500 */
[-C--:B------:R-:W-:Y:S02]  /*0db0*/  IADD3 R96, P4, R157, R2.reuse, RZ ;  /* 0x000000029d607210 */ /* 0x080fe40007f9e0ff */
[-C--:B------:R-:W-:Y:S01]  /*0dc0*/  IADD3 R122, P2, R163, R2.reuse, RZ ;  /* 0x00000002a37a7210 */ /* 0x080fe20007f5e0ff */
[----:B------:R-:W5:Y:S01]  /*0dd0*/  LDG.E.U16 R102, [R102.64] ;  /* 0x0000000466667981 */ /* 0x000f62000c1e1500 */
[----:B------:R-:W-:Y:S02]  /*0de0*/  IADD3 R92, P3, R153, R2, RZ ;  /* 0x00000002995c7210 */ /* 0x000fe40007f7e0ff */
[-C--:B------:R-:W-:Y:S01]  /*0df0*/  LEA.HI.X.SX32 R89, R99, R3.reuse, 0x1, P5 ;  /* 0x0000000363597211 */ /* 0x080fe200028f0eff */
[----:B------:R-:W5:Y:S01]  /*0e00*/  LDG.E.U16 R90, [R90.64] ;  /* 0x000000045a5a7981 */ /* 0x000f62000c1e1500 */
[----:B------:R-:W-:-:S02]  /*0e10*/  LEA.HI.X.SX32 R99, R111, R3, 0x1, P6 ;  /* 0x000000036f637211 */ /* 0x000fc400030f0eff */
[-C--:B------:R-:W-:Y:S01]  /*0e20*/  LEA.HI.X.SX32 R95, R107, R3.reuse, 0x1, P0 ;  /* 0x000000036b5f7211 */ /* 0x080fe200000f0eff */
[----:B------:R-:W5:Y:S01]  /*0e30*/  LDG.E.U16 R26, [R26.64] ;  /* 0x000000041a1a7981 */ /* 0x000f62000c1e1500 */
[-C--:B------:R-:W-:Y:S02]  /*0e40*/  IADD3 R108, P6, R171, R2.reuse, RZ ;  /* 0x00000002ab6c7210 */ /* 0x080fe40007fde0ff */
[-C--:B------:R-:W-:Y:S01]  /*0e50*/  LEA.HI.X.SX32 R97, R113, R3.reuse, 0x1, P4 ;  /* 0x0000000371617211 */ /* 0x080fe200020f0eff */
[----:B------:R-:W5:Y:S01]  /*0e60*/  LDG.E.U16 R54, [R54.64] ;  /* 0x0000000436367981 */ /* 0x000f62000c1e1500 */
[-C--:B------:R-:W-:Y:S02]  /*0e70*/  LEA.HI.X.SX32 R123, R117, R3.reuse, 0x1, P2 ;  /* 0x00000003757b7211 */ /* 0x080fe400010f0eff */
[----:B------:R-:W-:Y:S01]  /*0e80*/  IADD3 R112, P0, R167, R2, RZ ;  /* 0x00000002a7707210 */ /* 0x000fe20007f1e0ff */
[----:B------:R-:W5:Y:S01]  /*0e90*/  LDG.E.U16 R58, [R58.64] ;  /* 0x000000043a3a7981 */ /* 0x000f62000c1e1500 */
[----:B------:R-:W-:-:S02]  /*0ea0*/  LEA.HI.X.SX32 R93, R109, R3, 0x1, P3 ;  /* 0x000000036d5d7211 */ /* 0x000fc400018f0eff */
[-C--:B------:R-:W-:Y:S01]  /*0eb0*/  IADD3 R106, P4, R173, R2.reuse, RZ ;  /* 0x00000002ad6a7210 */ /* 0x080fe20007f9e0ff */
[----:B------:R-:W5:Y:S01]  /*0ec0*/  LDG.E.U16 R122, [R122.64] ;  /* 0x000000047a7a7981 */ /* 0x000f62000c1e1500 */
[-C--:B------:R-:W-:Y:S02]  /*0ed0*/  IADD3 R126, P2, R179, R2.reuse, RZ ;  /* 0x00000002b37e7210 */ /* 0x080fe40007f5e0ff */
[----:B------:R-:W-:Y:S01]  /*0ee0*/  LEA.HI.X.SX32 R119, R119, R3, 0x1, P1 ;  /* 0x0000000377777211 */ /* 0x000fe200008f0eff */
[----:B------:R-:W5:Y:S01]  /*0ef0*/  LDG.E.U16 R76, [R76.64] ;  /* 0x000000044c4c7981 */ /* 0x000f62000c1e1500 */
[-C--:B------:R-:W-:Y:S02]  /*0f00*/  IADD3 R110, P3, R169, R2.reuse, RZ ;  /* 0x00000002a96e7210 */ /* 0x080fe40007f7e0ff */
[-C--:B------:R-:W-:Y:S01]  /*0f10*/  IADD3 R128, P1, R181, R2.reuse, RZ ;  /* 0x00000002b5807210 */ /* 0x080fe20007f3e0ff */
[----:B------:R-:W5:Y:S01]  /*0f20*/  LDG.E.U16 R118, [R118.64] ;  /* 0x0000000476767981 */ /* 0x000f62000c1e1500 */
[----:B------:R-:W-:-:S02]  /*0f30*/  IADD3 R100, P5, R159, R2, RZ ;  /* 0x000000029f647210 */ /* 0x000fc40007fbe0ff */
[-C--:B------:R-:W-:Y:S01]  /*0f40*/  LEA.HI.X.SX32 R109, R127, R3.reuse, 0x1, P6 ;  /* 0x000000037f6d7211 */ /* 0x080fe200030f0eff */
[----:B------:R-:W5:Y:S01]  /*0f50*/  LDG.E.U16 R36, [R36.64] ;  /* 0x0000000424247981 */ /* 0x000f62000c1e1500 */
[-C--:B------:R-:W-:Y:S02]  /*0f60*/  LEA.HI.X.SX32 R113, R121, R3.reuse, 0x1, P0 ;  /* 0x0000000379717211 */ /* 0x080fe400000f0eff */
[-C--:B------:R-:W-:Y:S01]  /*0f70*/  LEA.HI.X.SX32 R107, R129, R3.reuse, 0x1, P4 ;  /* 0x00000003816b7211 */ /* 0x080fe200020f0eff */
[----:B------:R-:W5:Y:S01]  /*0f80*/  LDG.E.U16 R94, [R94.64] ;  /* 0x000000045e5e7981 */ /* 0x000f62000c1e1500 */
[-C--:B------:R-:W-:Y:S02]  /*0f90*/  LEA.HI.X.SX32 R127, R133, R3.reuse, 0x1, P2 ;  /* 0x00000003857f7211 */ /* 0x080fe400010f0eff */
[----:B------:R-:W-:Y:S01]  /*0fa0*/  IADD3 R124, P0, R183, R2, RZ ;  /* 0x00000002b77c7210 */ /* 0x000fe20007f1e0ff */
[----:B------:R-:W5:Y:S01]  /*0fb0*/  LDG.E.U16 R112, [R112.64] ;  /* 0x0000000470707981 */ /* 0x000f62000c1e1500 */
[----:B------:R-:W-:-:S02]  /*0fc0*/  LEA.HI.X.SX32 R111, R125, R3, 0x1, P3 ;  /* 0x000000037d6f7211 */ /* 0x000fc400018f0eff */
[-C--:B------:R-:W-:Y:S01]  /*0fd0*/  LEA.HI.X.SX32 R129, R135, R3.reuse, 0x1, P1 ;  /* 0x0000000387817211 */ /* 0x080fe200008f0eff */
[----:B------:R-:W5:Y:S01]  /*0fe0*/  LDG.E.U16 R126, [R126.64] ;  /* 0x000000047e7e7981 */ /* 0x000f62000c1e1500 */
[----:B------:R-:W-:Y:S02]  /*0ff0*/  LEA.HI.X.SX32 R101, R115, R3, 0x1, P5 ;  /* 0x0000000373657211 */ /* 0x000fe400028f0eff */
[-C--:B------:R-:W-:Y:S01]  /*1000*/  IADD3 R120, P3, R185, R2.reuse, RZ ;  /* 0x00000002b9787210 */ /* 0x080fe20007f7e0ff */
[----:B------:R-:W5:Y:S01]  /*1010*/  LDG.E.U16 R128, [R128.64] ;  /* 0x0000000480807981 */ /* 0x000f62000c1e1500 */
[-C--:B------:R-:W-:Y:S02]  /*1020*/  IADD3 R104, P5, R175, R2.reuse, RZ ;  /* 0x00000002af687210 */ /* 0x080fe40007fbe0ff */
[-C--:B------:R-:W-:Y:S01]  /*1030*/  IADD3 R116, P6, R187, R2.reuse, RZ ;  /* 0x00000002bb747210 */ /* 0x080fe20007fde0ff */
[----:B------:R-:W5:Y:S01]  /*1040*/  LDG.E.U16 R22, [R22.64] ;  /* 0x0000000416167981 */ /* 0x000f62000c1e1500 */
[----:B------:R-:W-:-:S02]  /*1050*/  IADD3 R114, P4, R189, R2, RZ ;  /* 0x00000002bd727210 */ /* 0x000fc40007f9e0ff */
[-C--:B------:R-:W-:Y:S01]  /*1060*/  LEA.HI.X.SX32 R125, R137, R3.reuse, 0x1, P0 ;  /* 0x00000003897d7211 */ /* 0x080fe200000f0eff */
[----:B------:R0:W5:Y:S01]  /*1070*/  LDG.E.U16 R2, [R2.64] ;  /* 0x0000000402027981 */ /* 0x000162000c1e1500 */
[-C--:B------:R-:W-:Y:S02]  /*1080*/  LEA.HI.X.SX32 R121, R139, R3.reuse, 0x1, P3 ;  /* 0x000000038b797211 */ /* 0x080fe400018f0eff */
[-C--:B------:R-:W-:Y:S01]  /*1090*/  LEA.HI.X.SX32 R117, R141, R3.reuse, 0x1, P6 ;  /* 0x000000038d757211 */ /* 0x080fe200030f0eff */
[----:B------:R-:W5:Y:S01]  /*10a0*/  LDG.E.U16 R124, [R124.64] ;  /* 0x000000047c7c7981 */ /* 0x000f62000c1e1500 */
[-C--:B------:R-:W-:Y:S02]  /*10b0*/  LEA.HI.X.SX32 R115, R143, R3.reuse, 0x1, P4 ;  /* 0x000000038f737211 */ /* 0x080fe400020f0eff */
[----:B------:R-:W-:Y:S01]  /*10c0*/  LEA.HI.X.SX32 R105, R131, R3, 0x1, P5 ;  /* 0x0000000383697211 */ /* 0x000fe200028f0eff */
[----:B------:R-:W5:Y:S04]  /*10d0*/  LDG.E.U16 R32, [R32.64] ;  /* 0x0000000420207981 */ /* 0x000f68000c1e1500 */
        /* <DEDUP_REMOVED lines=29> */
[----:B------:R-:W5:Y:S01]  /*12b0*/  LDG.E.U16 R12, [R12.64] ;  /* 0x000000040c0c7981 */ /* 0x000f62000c1e1500 */
[----:B0-----:R-:W-:-:S04]  /*12c0*/  SHF.L.U32 R9, R134, 0x1, RZ ;  /* 0x0000000186097819 */ /* 0x001fc800000006ff */
[C---:B------:R-:W-:Y:S02]  /*12d0*/  LOP3.LUT R3, R9.reuse, 0x10, RZ, 0x3c, !PT ;  /* 0x0000001009037812 */ /* 0x040fe400078e3cff */
[C---:B------:R-:W-:Y:S02]  /*12e0*/  LOP3.LUT R5, R9.reuse, 0x20, RZ, 0x3c, !PT ;  /* 0x0000002009057812 */ /* 0x040fe400078e3cff */
[----:B-1----:R-:W-:Y:S02]  /*12f0*/  LOP3.LUT R7, R9, 0x30, RZ, 0x3c, !PT ;  /* 0x0000003009077812 */ /* 0x002fe400078e3cff */
[----:B------:R-:W-:-:S04]  /*1300*/  MOV R0, 0x1 ;  /* 0x0000000100007802 */ /* 0x000fc80000000f00 */
[----:B------:R-:W-:Y:S02]  /*1310*/  ISETP.LE.AND P0, PT, R0, c[0x0][0x1d0], PT ;  /* 0x0000740000007a0c */ /* 0x000fe40003f03270 */
[----:B------:R-:W-:-:S05]  /*1320*/  MOV R0, 0x3f800000 ;  /* 0x3f80000000007802 */ /* 0x000fca0000000f00 */
[----:B------:R-:W-:Y:S04]  /*1330*/  STL [R1+0xcc], R0 ;  /* 0x0000cc0001007387 */ /* 0x000fe80000100800 */
[----:B--2---:R-:W-:Y:S04]  /*1340*/  STS.U16 [R9+0x1000], R10 ;  /* 0x0010000a09007388 */ /* 0x004fe80000000400 */
[----:B---3--:R-:W-:Y:S04]  /*1350*/  STS.U16 [R9+0x2000], R14 ;  /* 0x0020000e09007388 */ /* 0x008fe80000000400 */
[----:B----4-:R-:W-:Y:S04]  /*1360*/  STS.U16 [R9+0x4000], R16 ;  /* 0x0040001009007388 */ /* 0x010fe80000000400 */
[----:B-----5:R0:W-:Y:S04]  /*1370*/  STS.U16 [R9+0x5000], R4 ;  /* 0x0050000409007388 */ /* 0x0201e80000000400 */
[----:B------:R-:W-:Y:S04]  /*1380*/  STS.U16 [R9+0x3000], R34 ;  /* 0x0030002209007388 */ /* 0x000fe80000000400 */
[----:B------:R1:W-:Y:S04]  /*1390*/  STS.U16 [R9+0x6000], R6 ;  /* 0x0060000609007388 */ /* 0x0003e80000000400 */
[----:B------:R-:W-:Y:S01]  /*13a0*/  STS.U16 [R9+0x7000], R8 ;  /* 0x0070000809007388 */ /* 0x000fe20000000400 */
[----:B0-----:R-:W-:-:S02]  /*13b0*/  MOV R4, 0x3f800000 ;  /* 0x3f80000000047802 */ /* 0x001fc40000000f00 */
[----:B-1----:R-:W-:-:S05]  /*13c0*/  MOV R6, 0x3f800000 ;  /* 0x3f80000000067802 */ /* 0x002fca0000000f00 */
[----:B------:R-:W-:Y:S01]  /*13d0*/  STL [R1+0xc8], R6 ;  /* 0x0000c80601007387 */ /* 0x000fe20000100800 */
[C---:B------:R-:W-:Y:S01]  /*13e0*/  LOP3.LUT R11, R9.reuse, 0x70, RZ, 0x3c, !PT ;  /* 0x00000070090b7812 */ /* 0x040fe200078e3cff */
[----:B------:R-:W-:Y:S01]  /*13f0*/  CS2R R140, SRZ ;  /* 0x00000000008c7805 */ /* 0x000fe2000001ff00 */
[----:B------:R-:W-:Y:S01]  /*1400*/  MOV R0, 0xff800000 ;  /* 0xff80000000007802 */ /* 0x000fe20000000f00 */
[----:B------:R-:W-:Y:S01]  /*1410*/  CS2R R142, SRZ ;  /* 0x00000000008e7805 */ /* 0x000fe2000001ff00 */
[----:B------:R-:W-:Y:S01]  /*1420*/  CS2R R14, SRZ ;  /* 0x00000000000e7805 */ /* 0x000fe2000001ff00 */
[----:B------:R-:W-:Y:S01]  /*1430*/  SHF.L.U32 R31, R130, 0x1, RZ ;  /* 0x00000001821f7819 */ /* 0x000fe200000006ff */
[----:B------:R-:W-:Y:S04]  /*1440*/  STS.U16 [R9], R2 ;  /* 0x0000000209007388 */ /* 0x000fe80000000400 */
[----:B------:R-:W-:Y:S04]  /*1450*/  STS.U16 [R3+0x200], R68 ;  /* 0x0002004403007388 */ /* 0x000fe80000000400 */
[----:B------:R-:W-:Y:S04]  /*1460*/  STS.U16 [R3+0x1200], R50 ;  /* 0x0012003203007388 */ /* 0x000fe80000000400 */
[----:B------:R-:W-:Y:S04]  /*1470*/  STS.U16 [R3+0x2200], R46 ;  /* 0x0022002e03007388 */ /* 0x000fe80000000400 */
[----:B------:R-:W-:Y:S04]  /*1480*/  STS.U16 [R3+0x3200], R72 ;  /* 0x0032004803007388 */ /* 0x000fe80000000400 */
[----:B------:R-:W-:Y:S04]  /*1490*/  STS.U16 [R3+0x4200], R24 ;  /* 0x0042001803007388 */ /* 0x000fe80000000400 */
[----:B------:R-:W-:Y:S04]  /*14a0*/  STS.U16 [R3+0x5200], R102 ;  /* 0x0052006603007388 */ /* 0x000fe80000000400 */
[----:B------:R-:W-:Y:S04]  /*14b0*/  STS.U16 [R3+0x6200], R122 ;  /* 0x0062007a03007388 */ /* 0x000fe80000000400 */
[----:B------:R0:W-:Y:S04]  /*14c0*/  STS.U16 [R3+0x7200], R126 ;  /* 0x0072007e03007388 */ /* 0x0001e80000000400 */
[----:B------:R-:W-:Y:S04]  /*14d0*/  STS.U16 [R5+0x400], R66 ;  /* 0x0004004205007388 */ /* 0x000fe80000000400 */
[----:B------:R-:W-:Y:S01]  /*14e0*/  STS.U16 [R5+0x1400], R20 ;  /* 0x0014001405007388 */ /* 0x000fe20000000400 */
[----:B0-----:R-:W-:-:S03]  /*14f0*/  LOP3.LUT R3, R9, 0x40, RZ, 0x3c, !PT ;  /* 0x0000004009037812 */ /* 0x001fc600078e3cff */
[----:B------:R-:W-:Y:S04]  /*1500*/  STS.U16 [R5+0x2400], R56 ;  /* 0x0024003805007388 */ /* 0x000fe80000000400 */
[----:B------:R-:W-:Y:S04]  /*1510*/  STS.U16 [R5+0x3400], R74 ;  /* 0x0034004a05007388 */ /* 0x000fe80000000400 */
[----:B------:R-:W-:Y:S04]  /*1520*/  STS.U16 [R5+0x4400], R30 ;  /* 0x0044001e05007388 */ /* 0x000fe80000000400 */
[----:B------:R-:W-:Y:S04]  /*1530*/  STS.U16 [R5+0x5400], R90 ;  /* 0x0054005a05007388 */ /* 0x000fe80000000400 */
[----:B------:R-:W-:Y:S04]  /*1540*/  STS.U16 [R5+0x6400], R118 ;  /* 0x0064007605007388 */ /* 0x000fe80000000400 */
[----:B------:R0:W-:Y:S04]  /*1550*/  STS.U16 [R5+0x7400], R128 ;  /* 0x0074008005007388 */ /* 0x0001e80000000400 */
[----:B------:R-:W-:Y:S01]  /*1560*/  STS.U16 [R7+0x600], R26 ;  /* 0x0006001a07007388 */ /* 0x000fe20000000400 */
[----:B0-----:R-:W-:-:S03]  /*1570*/  LOP3.LUT R5, R9, 0x50, RZ, 0x3c, !PT ;  /* 0x0000005009057812 */ /* 0x001fc600078e3cff */
[----:B------:R-:W-:Y:S04]  /*1580*/  STS.U16 [R7+0x1600], R54 ;  /* 0x0016003607007388 */ /* 0x000fe80000000400 */
        /* <DEDUP_REMOVED lines=21> */
[----:B------:R0:W-:Y:S02]  /*16e0*/  STS.U16 [R5+0x7a00], R116 ;  /* 0x007a007405007388 */ /* 0x0001e40000000400 */
[----:B0-----:R-:W-:-:S05]  /*16f0*/  MOV R5, 0x3f800000 ;  /* 0x3f80000000057802 */ /* 0x001fca0000000f00 */
[----:B------:R-:W-:Y:S04]  /*1700*/  STL [R1+0xc4], R5 ;  /* 0x0000c40501007387 */ /* 0x000fe80000100800 */
[----:B------:R-:W-:Y:S04]  /*1710*/  STL [R1+0x80], RZ ;  /* 0x000080ff01007387 */ /* 0x000fe80000100800 */
[----:B------:R0:W-:Y:S04]  /*1720*/  STL [R1+0xc0], R4 ;  /* 0x0000c00401007387 */ /* 0x0001e80000100800 */
[----:B------:R-:W-:Y:S04]  /*1730*/  STL [R1+0x84], RZ ;  /* 0x000084ff01007387 */ /* 0x000fe80000100800 */
        /* <DEDUP_REMOVED lines=31> */
[----:B------:R-:W-:Y:S01]  /*1930*/  STL [R1+0xa4], RZ ;  /* 0x0000a4ff01007387 */ /* 0x000fe20000100800 */
[----:B------:R-:W-:-:S03]  /*1940*/  LOP3.LUT R7, R9, 0x60, RZ, 0x3c, !PT ;  /* 0x0000006009077812 */ /* 0x000fc600078e3cff */
[----:B------:R-:W-:Y:S04]  /*1950*/  STL [R1+0xa8], RZ ;  /* 0x0000a8ff01007387 */ /* 0x000fe80000100800 */
[----:B------:R-:W-:Y:S04]  /*1960*/  STL [R1+0xac], RZ ;  /* 0x0000acff01007387 */ /* 0x000fe80000100800 */
[----:B------:R-:W-:Y:S04]  /*1970*/  STL [R1+0x10], RZ ;  /* 0x000010ff01007387 */ /* 0x000fe80000100800 */
[----:B------:R-:W-:Y:S04]  /*1980*/  STL [R1+0x14], RZ ;  /* 0x000014ff01007387 */ /* 0x000fe80000100800 */
[----:B------:R-:W-:Y:S04]  /*1990*/  STL [R1+0x18], RZ ;  /* 0x000018ff01007387 */ /* 0x000fe80000100800 */
[----:B------:R-:W-:Y:S04]  /*19a0*/  STL [R1+0x1c], RZ ;  /* 0x00001cff01007387 */ /* 0x000fe80000100800 */
[----:B------:R-:W-:Y:S04]  /*19b0*/  STL [R1], RZ ;  /* 0x000000ff01007387 */ /* 0x000fe80000100800 */
[----:B------:R-:W-:Y:S04]  /*19c0*/  STL [R1+0x4], RZ ;  /* 0x000004ff01007387 */ /* 0x000fe80000100800 */
        /* <DEDUP_REMOVED lines=16> */
[----:B------:R-:W-:Y:S01]  /*1ad0*/  STL [R1+0xc], RZ ;  /* 0x00000cff01007387 */ /* 0x000fe20000100800 */
[----:B------:R-:W-:Y:S01]  /*1ae0*/  MOV R24, 0xff800000 ;  /* 0xff80000000187802 */ /* 0x000fe20000000f00 */
[----:B------:R-:W-:Y:S01]  /*1af0*/  CS2R R92, SRZ ;  /* 0x00000000005c7805 */ /* 0x000fe2000001ff00 */
[----:B------:R-:W-:Y:S01]  /*1b00*/  MOV R3, 0xff800000 ;  /* 0xff80000000037802 */ /* 0x000fe20000000f00 */
[----:B------:R2:W-:Y:S01]  /*1b10*/  STS.U16 [R11+0x7e00], R12 ;  /* 0x007e000c0b007388 */ /* 0x0005e20000000400 */
[----:B------:R-:W-:Y:S01]  /*1b20*/  MOV R2, 0xff800000 ;  /* 0xff80000000027802 */ /* 0x000fe20000000f00 */
[----:B------:R-:W-:Y:S01]  /*1b30*/  CS2R R94, SRZ ;  /* 0x00000000005e7805 */ /* 0x000fe2000001ff00 */
[----:B0-----:R-:W-:Y:S01]  /*1b40*/  CS2R R4, SRZ ;  /* 0x0000000000047805 */ /* 0x001fe2000001ff00 */
[----:B-1----:R-:W-:Y:S01]  /*1b50*/  CS2R R6, SRZ ;  /* 0x0000000000067805 */ /* 0x002fe2000001ff00 */
[----:B------:R-:W-:Y:S01]  /*1b60*/  CS2R R72, SRZ ;  /* 0x0000000000487805 */ /* 0x000fe2000001ff00 */
[----:B------:R-:W-:Y:S01]  /*1b70*/  CS2R R74, SRZ ;  /* 0x00000000004a7805 */ /* 0x000fe2000001ff00 */
[----:B--2---:R-:W-:Y:S01]  /*1b80*/  CS2R R12, SRZ ;  /* 0x00000000000c7805 */ /* 0x004fe2000001ff00 */
[----:B------:R-:W-:Y:S05]  /*1b90*/  @!P0 BRA `(.L_x_0) ;  /* 0x0000814000008947 */ /* 0x000fea0003800000 */
[C---:B------:R-:W-:Y:S01]  /*1ba0*/  LOP3.LUT R0, R130.reuse, 0xc0, RZ, 0xc0, !PT ;  /* 0x000000c082007812 */ /* 0x040fe200078ec0ff */
[----:B------:R-:W-:Y:S01]  /*1bb0*/  CS2R R140, SRZ ;  /* 0x00000000008c7805 */ /* 0x000fe2000001ff00 */
[----:B------:R-:W-:Y:S01]  /*1bc0*/  LOP3.LUT R8, R130, 0x7, RZ, 0xc0, !PT ;  /* 0x0000000782087812 */ /* 0x000fe200078ec0ff */
[----:B------:R-:W-:Y:S01]  /*1bd0*/  CS2R R142, SRZ ;  /* 0x00000000008e7805 */ /* 0x000fe2000001ff00 */
[----:B------:R-:W-:Y:S01]  /*1be0*/  SHF.R.U32.HI R0, RZ, 0x2, R0 ;  /* 0x00000002ff007819 */ /* 0x000fe20000011600 */
[----:B------:R-:W-:Y:S01]  /*1bf0*/  CS2R R92, SRZ ;  /* 0x00000000005c7805 */ /* 0x000fe2000001ff00 */
[----:B------:R-:W-:Y:S01]  /*1c00*/  LOP3.LUT R3, R31, 0x10, RZ, 0xc0, !PT ;  /* 0x000000101f037812 */ /* 0x000fe200078ec0ff */
[C---:B------:R-:W-:Y:S01]  /*1c10*/  IMAD R4, R8.reuse, 0x210, RZ ;  /* 0x0000021008047824 */ /* 0x040fe200078e02ff */
[----:B------:R-:W-:Y:S01]  /*1c20*/  LOP3.LUT R2, R9, R0, RZ, 0x3c, !PT ;  /* 0x0000000009027212 */ /* 0x000fe200078e3cff */
[C---:B------:R-:W-:Y:S01]  /*1c30*/  IMAD R244, R8.reuse, 0x90, RZ ;  /* 0x0000009008f47824 */ /* 0x040fe200078e02ff */
[--C-:B------:R-:W-:Y:S01]  /*1c40*/  SHF.R.U32.HI R0, RZ, 0x6, R130.reuse ;  /* 0x00000006ff007819 */ /* 0x100fe20000011682 */
[----:B------:R-:W-:Y:S01]  /*1c50*/  IMAD R245, R8, 0x110, RZ ;  /* 0x0000011008f57824 */ /* 0x000fe200078e02ff */
[----:B------:R-:W-:Y:S01]  /*1c60*/  LOP3.LUT R3, R3, 0xe0, R130, 0xf8, !PT ;  /* 0x000000e003037812 */ /* 0x000fe200078ef882 */
[----:B------:R-:W-:Y:S01]  /*1c70*/  CS2R R94, SRZ ;  /* 0x00000000005e7805 */ /* 0x000fe2000001ff00 */
[----:B------:R-:W-:Y:S01]  /*1c80*/  SGXT.U32 R0, R0, 0x2 ;  /* 0x000000020000781a */ /* 0x000fe20000000000 */
[----:B------:R-:W-:Y:S01]  /*1c90*/  CS2R R72, SRZ ;  /* 0x0000000000487805 */ /* 0x000fe2000001ff00 */
[----:B------:R-:W-:Y:S01]  /*1ca0*/  LOP3.LUT R16, R4, R3, RZ, 0x3c, !PT ;  /* 0x0000000304107212 */ /* 0x000fe200078e3cff */
[----:B------:R-:W-:Y:S01]  /*1cb0*/  CS2R R74, SRZ ;  /* 0x00000000004a7805 */ /* 0x000fe2000001ff00 */
[----:B------:R-:W-:Y:S01]  /*1cc0*/  LOP3.LUT R7, R130, 0x7f, RZ, 0xc0, !PT ;  /* 0x0000007f82077812 */ /* 0x000fe200078ec0ff */
[----:B------:R-:W-:Y:S01]  /*1cd0*/  IMAD R6, R0, c[0x0][0x1a4], RZ ;  /* 0x0000690000067a24 */ /* 0x000fe200078e02ff */
[----:B------:R-:W-:Y:S01]  /*1ce0*/  LOP3.LUT P0, RZ, R130, 0x80, RZ, 0xc0, !PT ;  /* 0x0000008082ff7812 */ /* 0x000fe2000780c0ff */
[----:B------:R-:W-:Y:S01]  /*1cf0*/  IMAD R0, R132, c[0x0][0x1a0], RZ ;  /* 0x0000680084007a24 */ /* 0x000fe200078e02ff */
[----:B------:R-:W-:Y:S01]  /*1d00*/  LOP3.LUT R4, R130, 0x3f, RZ, 0xc0, !PT ;  /* 0x0000003f82047812 */ /* 0x000fe200078ec0ff */
[C---:B------:R-:W-:Y:S01]  /*1d10*/  IMAD R14, R7.reuse, c[0x0][0x1b4], RZ ;  /* 0x00006d00070e7a24 */ /* 0x040fe200078e02ff */
[----:B------:R-:W-:-:S02]  /*1d20*/  SHF.L.U32 R246, R7, 0x1, RZ ;  /* 0x0000000107f67819 */ /* 0x000fc400000006ff */
[----:B------:R-:W-:Y:S01]  /*1d30*/  SEL R3, RZ, 0x110, !P0 ;  /* 0x00000110ff037807 */ /* 0x000fe20004000000 */
[----:B------:R-:W-:Y:S01]  /*1d40*/  IMAD R5, R4, c[0x0][0x1a8], RZ ;  /* 0x00006a0004057a24 */ /* 0x000fe200078e02ff */
[----:B------:R-:W-:Y:S02]  /*1d50*/  MOV R30, c[0x0][0x1a4] ;  /* 0x00006900001e7a02 */ /* 0x000fe40000000f00 */
[----:B------:R-:W-:Y:S01]  /*1d60*/  LOP3.LUT R246, R3, R246, RZ, 0x3c, !PT ;  /* 0x000000f603f67212 */ /* 0x000fe200078e3cff */
[----:B------:R-:W-:Y:S01]  /*1d70*/  IMAD R3, R132, c[0x0][0x1b0], RZ ;  /* 0x00006c0084037a24 */ /* 0x000fe200078e02ff */
[----:B------:R-:W-:Y:S02]  /*1d80*/  SHF.L.U32 R4, R0, 0x1, RZ ;  /* 0x0000000100047819 */ /* 0x000fe400000006ff */
[C---:B------:R-:W-:Y:S01]  /*1d90*/  SHF.L.U32 R7, R5.reuse, 0x1, RZ ;  /* 0x0000000105077819 */ /* 0x040fe200000006ff */
[----:B------:R-:W-:Y:S01]  /*1da0*/  IMAD.HI R5, R5, 0x2, RZ ;  /* 0x0000000205057827 */ /* 0x000fe200078e02ff */
[----:B------:R-:W-:-:S02]  /*1db0*/  LEA R9, R30, R6, 0x2 ;  /* 0x000000061e097211 */ /* 0x000fc400078e10ff */
[----:B------:R-:W-:Y:S02]  /*1dc0*/  SHF.L.U32 R12, R3, 0x1, RZ ;  /* 0x00000001030c7819 */ /* 0x000fe400000006ff */
[C---:B------:R-:W-:Y:S01]  /*1dd0*/  SHF.L.U32 R13, R14.reuse, 0x1, RZ ;  /* 0x000000010e0d7819 */ /* 0x040fe200000006ff */
[----:B------:R-:W-:Y:S01]  /*1de0*/  IMAD.HI R14, R14, 0x2, RZ ;  /* 0x000000020e0e7827 */ /* 0x000fe200078e02ff */
[----:B------:R-:W-:Y:S02]  /*1df0*/  IADD3 R28, P0, P1, R7, c[0x0][0x168], R4 ;  /* 0x00005a00071c7a10 */ /* 0x000fe4000791e004 */
[----:B------:R-:W-:Y:S01]  /*1e00*/  LEA R10, R30, R9, 0x2 ;  /* 0x000000091e0a7211 */ /* 0x000fe200078e10ff */
[----:B------:R-:W-:Y:S01]  /*1e10*/  IMAD.HI R4, R0, 0x2, RZ ;  /* 0x0000000200047827 */ /* 0x000fe200078e02ff */
[----:B------:R-:W-:Y:S02]  /*1e20*/  IADD3 R26, P2, P3, R13, c[0x0][0x170], R12 ;  /* 0x00005c000d1a7a10 */ /* 0x000fe40007b5e00c */
[----:B------:R-:W-:-:S02]  /*1e30*/  SHF.R.U32.HI R13, RZ, 0x7, R130 ;  /* 0x00000007ff0d7819 */ /* 0x000fc40000011682 */
[----:B------:R-:W-:Y:S02]  /*1e40*/  IADD3.X R29, R5, c[0x0][0x16c], R4, P0, P1 ;  /* 0x00005b00051d7a10 */ /* 0x000fe400007e2404 */
[----:B------:R-:W-:Y:S02]  /*1e50*/  LEA R18, P1, R6, R28, 0x1 ;  /* 0x0000001c06127211 */ /* 0x000fe400078208ff */
[----:B------:R-:W-:Y:S02]  /*1e60*/  LEA R11, R30, R10, 0x2 ;  /* 0x0000000a1e0b7211 */ /* 0x000fe400078e10ff */
[----:B------:R-:W-:Y:S01]  /*1e70*/  SGXT.U32 R0, R13, 0x1 ;  /* 0x000000010d00781a */ /* 0x000fe20000000000 */
[----:B------:R-:W-:Y:S01]  /*1e80*/  IMAD.HI R13, R3, 0x2, RZ ;  /* 0x00000002030d7827 */ /* 0x000fe200078e02ff */
[----:B------:R-:W-:Y:S02]  /*1e90*/  LEA.HI.X.SX32 R19, R6, R29, 0x1, P1 ;  /* 0x0000001d06137211 */ /* 0x000fe400008f0eff */
[----:B------:R-:W-:-:S02]  /*1ea0*/  LEA R7, R30, R11, 0x2 ;  /* 0x0000000b1e077211 */ /* 0x000fc400078e10ff */
[----:B------:R-:W-:Y:S01]  /*1eb0*/  SHF.L.U32 R15, R130, 0x8, RZ ;  /* 0x00000008820f7819 */ /* 0x000fe200000006ff */
[----:B------:R0:W-:Y:S01]  /*1ec0*/  STL.64 [R1+0x2c8], R18 ;  /* 0x0002c81201007387 */ /* 0x0001e20000100a00 */
[----:B------:R-:W-:Y:S02]  /*1ed0*/  IADD3.X R27, R14, c[0x0][0x174], R13, P2, P3 ;  /* 0x00005d000e1b7a10 */ /* 0x000fe400017e640d */
[C---:B------:R-:W-:Y:S02]  /*1ee0*/  LEA R12, R30.reuse, R7, 0x2 ;  /* 0x000000071e0c7211 */ /* 0x040fe400078e10ff */
[----:B------:R-:W-:Y:S02]  /*1ef0*/  LEA R20, P2, R9, R28, 0x1 ;  /* 0x0000001c09147211 */ /* 0x000fe400078408ff */
[----:B------:R-:W-:Y:S02]  /*1f00*/  LOP3.LUT R15, R15, 0x1000, RZ, 0xc0, !PT ;  /* 0x000010000f0f7812 */ /* 0x000fe400078ec0ff */
[----:B------:R-:W-:-:S02]  /*1f10*/  LEA R3, R30, R12, 0x2 ;  /* 0x0000000c1e037211 */ /* 0x000fc400078e10ff */
[-C--:B------:R-:W-:Y:S02]  /*1f20*/  LEA.HI.X.SX32 R21, R9, R29.reuse, 0x1, P2 ;  /* 0x0000001d09157211 */ /* 0x080fe400010f0eff */
[----:B0-----:R-:W-:Y:S02]  /*1f30*/  LEA R18, P1, R10, R28, 0x1 ;  /* 0x0000001c0a127211 */ /* 0x001fe400078208ff */
[----:B------:R-:W-:Y:S01]  /*1f40*/  IADD3 R247, R15, R16, RZ ;  /* 0x000000100ff77210 */ /* 0x000fe20007ffe0ff */
[----:B------:R-:W-:Y:S01]  /*1f50*/  IMAD R15, R0, c[0x0][0x1b8], RZ ;  /* 0x00006e00000f7a24 */ /* 0x000fe200078e02ff */
[----:B------:R-:W-:Y:S01]  /*1f60*/  LEA.HI.X.SX32 R19, R10, R29, 0x1, P1 ;  /* 0x0000001d0a137211 */ /* 0x000fe200008f0eff */
[----:B------:R0:W-:Y:S01]  /*1f70*/  STL.64 [R1+0x2c0], R20 ;  /* 0x0002c01401007387 */ /* 0x0001e20000100a00 */
[C---:B------:R-:W-:Y:S02]  /*1f80*/  LEA R0, R30.reuse, R3, 0x2 ;  /* 0x000000031e007211 */ /* 0x040fe400078e10ff */
[----:B------:R-:W-:Y:S01]  /*1f90*/  MOV R32, c[0x0][0x1b8] ;  /* 0x00006e0000207a02 */ /* 0x000fe20000000f00 */
[----:B------:R1:W-:Y:S01]  /*1fa0*/  STL.64 [R1+0x2b8], R18 ;  /* 0x0002b81201007387 */ /* 0x0003e20000100a00 */
[----:B------:R-:W-:-:S02]  /*1fb0*/  LEA R4, R30, R0, 0x2 ;  /* 0x000000001e047211 */ /* 0x000fc400078e10ff */
[----:B------:R-:W-:Y:S02]  /*1fc0*/  LEA R13, R32, R15, 0x1 ;  /* 0x0000000f200d7211 */ /* 0x000fe400078e08ff */
[----:B------:R-:W-:Y:S02]  /*1fd0*/  LEA R5, R30, R4, 0x2 ;  /* 0x000000041e057211 */ /* 0x000fe400078e10ff */
[----:B------:R-:W-:Y:S02]  /*1fe0*/  LEA R14, R32, R13, 0x1 ;  /* 0x0000000d200e7211 */ /* 0x000fe400078e08ff */
[-C--:B0-----:R-:W-:Y:S02]  /*1ff0*/  LEA R20, P2, R7, R28.reuse, 0x1 ;  /* 0x0000001c07147211 */ /* 0x081fe400078408ff */
[----:B------:R-:W-:Y:S02]  /*2000*/  LEA R6, R30, R5, 0x2 ;  /* 0x000000051e067211 */ /* 0x000fe400078e10ff */
[----:B-1----:R-:W-:-:S02]  /*2010*/  LEA R18, P1, R11, R28, 0x1 ;  /* 0x0000001c0b127211 */ /* 0x002fc400078208ff */
[-C--:B------:R-:W-:Y:S02]  /*2020*/  LEA.HI.X.SX32 R21, R7, R29.reuse, 0x1, P2 ;  /* 0x0000001d07157211 */ /* 0x080fe400010f0eff */
[-C--:B------:R-:W-:Y:S02]  /*2030*/  LEA.HI.X.SX32 R19, R11, R29.reuse, 0x1, P1 ;  /* 0x0000001d0b137211 */ /* 0x080fe400008f0eff */
[C---:B------:R-:W-:Y:S02]  /*2040*/  LEA R22, P2, R3.reuse, R28, 0x1 ;  /* 0x0000001c03167211 */ /* 0x040fe400078408ff */
[C---:B------:R-:W-:Y:S01]  /*2050*/  LEA R9, R30.reuse, R6, 0x2 ;  /* 0x000000061e097211 */ /* 0x040fe200078e10ff */
[----:B------:R-:W-:Y:S01]  /*2060*/  STL.64 [R1+0x2b0], R18 ;  /* 0x0002b01201007387 */ /* 0x000fe20000100a00 */
[----:B------:R-:W-:Y:S02]  /*2070*/  LEA.HI.X.SX32 R23, R3, R29, 0x1, P2 ;  /* 0x0000001d03177211 */ /* 0x000fe400010f0eff */
[----:B------:R-:W-:Y:S01]  /*2080*/  LEA R10, R30, R9, 0x2 ;  /* 0x000000091e0a7211 */ /* 0x000fe200078e10ff */
[----:B------:R0:W-:Y:S01]  /*2090*/  STL.64 [R1+0x2a8], R20 ;  /* 0x0002a81401007387 */ /* 0x0001e20000100a00 */
[----:B------:R-:W-:-:S02]  /*20a0*/  LEA R24, P2, R4, R28, 0x1 ;  /* 0x0000001c04187211 */ /* 0x000fc400078408ff */
[----:B------:R-:W-:Y:S02]  /*20b0*/  LEA R11, R30, R10, 0x2 ;  /* 0x0000000a1e0b7211 */ /* 0x000fe400078e10ff */
[----:B------:R-:W-:Y:S02]  /*20c0*/  LEA.HI.X.SX32 R25, R4, R29, 0x1, P2 ;  /* 0x0000001d04197211 */ /* 0x000fe400010f0eff */
[----:B------:R-:W-:Y:S02]  /*20d0*/  LEA R7, R30, R11, 0x2 ;  /* 0x0000000b1e077211 */ /* 0x000fe400078e10ff */
[----:B------:R-:W-:Y:S02]  /*20e0*/  LEA R36, P2, R6, R28, 0x1 ;  /* 0x0000001c06247211 */ /* 0x000fe400078408ff */
[----:B------:R-:W-:Y:S02]  /*20f0*/  LEA R16, R32, R14, 0x1 ;  /* 0x0000000e20107211 */ /* 0x000fe400078e08ff */
[----:B0-----:R-:W-:-:S02]  /*2100*/  LEA R20, P1, R12, R28, 0x1 ;  /* 0x0000001c0c147211 */ /* 0x001fc400078208ff */
[-C--:B------:R-:W-:Y:S02]  /*2110*/  LEA.HI.X.SX32 R37, R6, R29.reuse, 0x1, P2 ;  /* 0x0000001d06257211 */ /* 0x080fe400010f0eff */
[----:B------:R-:W-:Y:S02]  /*2120*/  LEA.HI.X.SX32 R21, R12, R29, 0x1, P1 ;  /* 0x0000001d0c157211 */ /* 0x000fe400008f0eff */
[----:B------:R-:W-:Y:S02]  /*2130*/  LEA R12, R30, R7, 0x2 ;  /* 0x000000071e0c7211 */ /* 0x000fe400078e10ff */
[----:B------:R-:W-:Y:S01]  /*2140*/  LEA R17, R32, R16, 0x1 ;  /* 0x0000001020117211 */ /* 0x000fe200078e08ff */
[----:B------:R0:W-:Y:S01]  /*2150*/  STL.64 [R1+0x2a0], R20 ;  /* 0x0002a01401007387 */ /* 0x0001e20000100a00 */
[----:B------:R-:W-:Y:S02]  /*2160*/  LEA R3, R30, R12, 0x2 ;  /* 0x0000000c1e037211 */ /* 0x000fe400078e10ff */
[----:B------:R-:W-:Y:S01]  /*2170*/  LEA R18, R32, R17, 0x1 ;  /* 0x0000001120127211 */ /* 0x000fe200078e08ff */
[----:B------:R1:W-:Y:S01]  /*2180*/  STL.64 [R1+0x298], R22 ;  /* 0x0002981601007387 */ /* 0x0003e20000100a00 */
[----:B------:R-:W-:-:S02]  /*2190*/  LEA R34, P0, R15, R26, 0x1 ;  /* 0x0000001a0f227211 */ /* 0x000fc400078008ff */
[----:B------:R-:W-:Y:S02]  /*21a0*/  LEA R19, R32, R18, 0x1 ;  /* 0x0000001220137211 */ /* 0x000fe400078e08ff */
[----:B------:R-:W-:Y:S02]  /*21b0*/  LEA.HI.X.SX32 R35, R15, R27, 0x1, P0 ;  /* 0x0000001b0f237211 */ /* 0x000fe400000f0eff */
[--C-:B------:R-:W-:Y:S02]  /*21c0*/  LOP3.LUT R244, R244, 0x30, R31.reuse, 0x78, !PT ;  /* 0x00000030f4f47812 */ /* 0x100fe400078e781f */
[----:B0-----:R-:W-:Y:S02]  /*21d0*/  LEA R20, R32, R19, 0x1 ;  /* 0x0000001320147211 */ /* 0x001fe400078e08ff */
[----:B------:R-:W-:Y:S02]  /*21e0*/  LOP3.LUT R245, R245, 0x30, R31, 0x78, !PT ;  /* 0x00000030f5f57812 */ /* 0x000fe400078e781f */
[----:B-1----:R-:W-:-:S02]  /*21f0*/  LEA R22, P1, R0, R28, 0x1 ;  /* 0x0000001c00167211 */ /* 0x002fc400078208ff */
[----:B------:R-:W-:Y:S02]  /*2200*/  LEA R21, R32, R20, 0x1 ;  /* 0x0000001420157211 */ /* 0x000fe400078e08ff */
[----:B------:R-:W-:Y:S02]  /*2210*/  LEA.HI.X.SX32 R23, R0, R29, 0x1, P1 ;  /* 0x0000001d00177211 */ /* 0x000fe400008f0eff */
[----:B------:R-:W-:Y:S02]  /*2220*/  LEA R0, R30, R3, 0x2 ;  /* 0x000000031e007211 */ /* 0x000fe400078e10ff */
[----:B------:R-:W-:Y:S01]  /*2230*/  LOP3.LUT R8, R246, 0x20, RZ, 0x3c, !PT ;  /* 0x00000020f6087812 */ /* 0x000fe200078e3cff */
[----:B------:R0:W-:Y:S01]  /*2240*/  STL.64 [R1+0x290], R22 ;  /* 0x0002901601007387 */ /* 0x0001e20000100a00 */
[----:B------:R-:W-:Y:S02]  /*2250*/  LEA R4, R30, R0, 0x2 ;  /* 0x000000001e047211 */ /* 0x000fe400078e10ff */
[----:B------:R-:W-:Y:S01]  /*2260*/  MOV R252, 0xff800000 ;  /* 0xff80000000fc7802 */ /* 0x000fe20000000f00 */
[----:B------:R1:W-:Y:S01]  /*2270*/  STL.64 [R1+0x288], R24 ;  /* 0x0002881801007387 */ /* 0x0003e20000100a00 */
[----:B------:R-:W-:-:S02]  /*2280*/  LOP3.LUT R8, R245, 0x40, RZ, 0x3c, !PT ;  /* 0x00000040f5087812 */ /* 0x000fc400078e3cff */
[C---:B0-----:R-:W-:Y:S02]  /*2290*/  LEA R22, R32.reuse, R21, 0x1 ;  /* 0x0000001520167211 */ /* 0x041fe400078e08ff */
[C---:B-1----:R-:W-:Y:S02]  /*22a0*/  LEA R24, P1, R5.reuse, R28, 0x1 ;  /* 0x0000001c05187211 */ /* 0x042fe400078208ff */
[----:B------:R-:W-:Y:S02]  /*22b0*/  LEA R23, R32, R22, 0x1 ;  /* 0x0000001620177211 */ /* 0x000fe400078e08ff */
[-C--:B------:R-:W-:Y:S02]  /*22c0*/  LEA.HI.X.SX32 R25, R5, R29.reuse, 0x1, P1 ;  /* 0x0000001d05197211 */ /* 0x080fe400008f0eff */
[C---:B------:R-:W-:Y:S02]  /*22d0*/  LEA R38, P1, R9.reuse, R28, 0x1 ;  /* 0x0000001c09267211 */ /* 0x040fe400078208ff */
[----:B------:R-:W-:Y:S01]  /*22e0*/  LEA R5, R30, R4, 0x2 ;  /* 0x000000041e057211 */ /* 0x000fe200078e10ff */
[----:B------:R0:W-:Y:S01]  /*22f0*/  STL.64 [R1+0x280], R24 ;  /* 0x0002801801007387 */ /* 0x0001e20000100a00 */
[----:B------:R-:W-:-:S02]  /*2300*/  LEA.HI.X.SX32 R39, R9, R29, 0x1, P1 ;  /* 0x0000001d09277211 */ /* 0x000fc400008f0eff */
[C---:B------:R-:W-:Y:S01]  /*2310*/  LEA R40, P1, R11.reuse, R28, 0x1 ;  /* 0x0000001c0b287211 */ /* 0x040fe200078208ff */
[----:B------:R1:W-:Y:S01]  /*2320*/  STL.64 [R1+0x278], R36 ;  /* 0x0002782401007387 */ /* 0x0003e20000100a00 */
[C---:B------:R-:W-:Y:S02]  /*2330*/  LEA R6, R30.reuse, R5, 0x2 ;  /* 0x000000051e067211 */ /* 0x040fe400078e10ff */
[----:B------:R-:W-:Y:S01]  /*2340*/  LEA.HI.X.SX32 R41, R11, R29, 0x1, P1 ;  /* 0x0000001d0b297211 */ /* 0x000fe200008f0eff */
[----:B------:R2:W-:Y:S01]  /*2350*/  STL.64 [R1+0x270], R38 ;  /* 0x0002702601007387 */ /* 0x0005e20000100a00 */
[----:B------:R-:W-:Y:S02]  /*2360*/  LEA R9, R30, R6, 0x2 ;  /* 0x000000061e097211 */ /* 0x000fe400078e10ff */
[----:B0-----:R-:W-:Y:S02]  /*2370*/  LEA R24, R32, R23, 0x1 ;  /* 0x0000001720187211 */ /* 0x001fe400078e08ff */
[----:B-1----:R-:W-:-:S02]  /*2380*/  LEA R36, P2, R10, R28, 0x1 ;  /* 0x0000001c0a247211 */ /* 0x002fc400078408ff */
[----:B------:R-:W-:Y:S02]  /*2390*/  LEA R25, R32, R24, 0x1 ;  /* 0x0000001820197211 */ /* 0x000fe400078e08ff */
[----:B------:R-:W-:Y:S02]  /*23a0*/  LEA.HI.X.SX32 R37, R10, R29, 0x1, P2 ;  /* 0x0000001d0a257211 */ /* 0x000fe400010f0eff */
[C---:B--2---:R-:W-:Y:S02]  /*23b0*/  LEA R38, P2, R7.reuse, R28, 0x1 ;  /* 0x0000001c07267211 */ /* 0x044fe400078408ff */
[C---:B------:R-:W-:Y:S01]  /*23c0*/  LEA R10, R30.reuse, R9, 0x2 ;  /* 0x000000091e0a7211 */ /* 0x040fe200078e10ff */
[----:B------:R0:W-:Y:S01]  /*23d0*/  STL.64 [R1+0x268], R36 ;  /* 0x0002682401007387 */ /* 0x0001e20000100a00 */
[----:B------:R-:W-:Y:S02]  /*23e0*/  LEA.HI.X.SX32 R39, R7, R29, 0x1, P2 ;  /* 0x0000001d07277211 */ /* 0x000fe400010f0eff */
[C---:B------:R-:W-:Y:S01]  /*23f0*/  LEA R7, R30.reuse, R10, 0x2 ;  /* 0x0000000a1e077211 */ /* 0x040fe200078e10ff */
[----:B------:R1:W-:Y:S03]  /*2400*/  STL.64 [R1+0x260], R40 ;  /* 0x0002602801007387 */ /* 0x0003e60000100a00 */
[----:B------:R-:W-:Y:S01]  /*2410*/  LEA R11, R30, R7, 0x2 ;  /* 0x000000071e0b7211 */ /* 0x000fe200078e10ff */
[----:B------:R2:W-:Y:S01]  /*2420*/  STL.64 [R1+0x258], R38 ;  /* 0x0002582601007387 */ /* 0x0005e20000100a00 */
[----:B0-----:R-:W-:-:S02]  /*2430*/  LEA R36, P3, R12, R28, 0x1 ;  /* 0x0000001c0c247211 */ /* 0x001fc400078608ff */
[CC--:B-1----:R-:W-:Y:S02]  /*2440*/  LEA R40, P1, R3.reuse, R28.reuse, 0x1 ;  /* 0x0000001c03287211 */ /* 0x0c2fe400078208ff */
[-C--:B------:R-:W-:Y:S02]  /*2450*/  LEA.HI.X.SX32 R37, R12, R29.reuse, 0x1, P3 ;  /* 0x0000001d0c257211 */ /* 0x080fe400018f0eff */
[-C--:B------:R-:W-:Y:S02]  /*2460*/  LEA.HI.X.SX32 R41, R3, R29.reuse, 0x1, P1 ;  /* 0x0000001d03297211 */ /* 0x080fe400008f0eff */
[C---:B--2---:R-:W-:Y:S01]  /*2470*/  LEA R38, P2, R0.reuse, R28, 0x1 ;  /* 0x0000001c00267211 */ /* 0x044fe200078408ff */
[----:B------:R0:W-:Y:S03]  /*2480*/  STL.64 [R1+0x250], R36 ;  /* 0x0002502401007387 */ /* 0x0001e60000100a00 */
[----:B------:R-:W-:Y:S01]  /*2490*/  LEA.HI.X.SX32 R39, R0, R29, 0x1, P2 ;  /* 0x0000001d00277211 */ /* 0x000fe200010f0eff */
[----:B------:R1:W-:Y:S01]  /*24a0*/  STL.64 [R1+0x248], R40 ;  /* 0x0002482801007387 */ /* 0x0003e20000100a00 */
[----:B------:R-:W-:-:S03]  /*24b0*/  LEA R0, R30, R11, 0x2 ;  /* 0x0000000b1e007211 */ /* 0x000fc600078e10ff */
[----:B------:R2:W-:Y:S01]  /*24c0*/  STL.64 [R1+0x240], R38 ;  /* 0x0002402601007387 */ /* 0x0005e20000100a00 */
[----:B------:R-:W-:Y:S02]  /*24d0*/  LEA R3, R30, R0, 0x2 ;  /* 0x000000001e037211 */ /* 0x000fe400078e10ff */
[CC--:B0-----:R-:W-:Y:S02]  /*24e0*/  LEA R36, P3, R4.reuse, R28.reuse, 0x1 ;  /* 0x0000001c04247211 */ /* 0x0c1fe400078608ff */
[CC--:B-1----:R-:W-:Y:S02]  /*24f0*/  LEA R40, P1, R5.reuse, R28.reuse, 0x1 ;  /* 0x0000001c05287211 */ /* 0x0c2fe400078208ff */
[-C--:B------:R-:W-:Y:S02]  /*2500*/  LEA.HI.X.SX32 R37, R4, R29.reuse, 0x1, P3 ;  /* 0x0000001d04257211 */ /* 0x080fe400018f0eff */
[----:B------:R-:W-:Y:S02]  /*2510*/  LEA.HI.X.SX32 R41, R5, R29, 0x1, P1 ;  /* 0x0000001d05297211 */ /* 0x000fe400008f0eff */
[----:B--2---:R-:W-:Y:S01]  /*2520*/  LEA R38, P2, R6, R28, 0x1 ;  /* 0x0000001c06267211 */ /* 0x004fe200078408ff */
[----:B------:R0:W-:Y:S01]  /*2530*/  STL.64 [R1+0x238], R36 ;  /* 0x0002382401007387 */ /* 0x0001e20000100a00 */
[----:B------:R-:W-:-:S02]  /*2540*/  LEA R4, R30, R3, 0x2 ;  /* 0x000000031e047211 */ /* 0x000fc400078e10ff */
        /* <DEDUP_REMOVED lines=24> */
[----:B------:R-:W-:-:S03]  /*26d0*/  LEA R10, P4, R0, R28, 0x1 ;  /* 0x0000001c000a7211 */ /* 0x000fc600078808ff */
[----:B------:R2:W-:Y:S01]  /*26e0*/  STL.64 [R1+0x1f8], R38 ;  /* 0x0001f82601007387 */ /* 0x0005e20000100a00 */
[----:B------:R-:W-:Y:S02]  /*26f0*/  LEA.HI.X.SX32 R11, R0, R29, 0x1, P4 ;  /* 0x0000001d000b7211 */ /* 0x000fe400020f0eff */
[----:B------:R-:W-:Y:S02]  /*2700*/  LEA R0, R32, R25, 0x1 ;  /* 0x0000001920007211 */ /* 0x000fe400078e08ff */
[----:B0-----:R-:W-:Y:S02]  /*2710*/  LEA R36, P3, R4, R28, 0x1 ;  /* 0x0000001c04247211 */ /* 0x001fe400078608ff */
[----:B------:R-:W-:Y:S02]  /*2720*/  LEA R3, R32, R0, 0x1 ;  /* 0x0000000020037211 */ /* 0x000fe400078e08ff */
[----:B-1----:R-:W-:Y:S02]  /*2730*/  LEA R40, P1, R5, R28, 0x1 ;  /* 0x0000001c05287211 */ /* 0x002fe400078208ff */
[----:B------:R-:W-:-:S02]  /*2740*/  LEA.HI.X.SX32 R37, R4, R29, 0x1, P3 ;  /* 0x0000001d04257211 */ /* 0x000fc400018f0eff */
[-C--:B------:R-:W-:Y:S02]  /*2750*/  LEA.HI.X.SX32 R41, R5, R29.reuse, 0x1, P1 ;  /* 0x0000001d05297211 */ /* 0x080fe400008f0eff */
[C---:B--2---:R-:W-:Y:S01]  /*2760*/  LEA R38, P2, R6.reuse, R28, 0x1 ;  /* 0x0000001c06267211 */ /* 0x044fe200078408ff */
[----:B------:R0:W-:Y:S03]  /*2770*/  STL.64 [R1+0x1f0], R36 ;  /* 0x0001f02401007387 */ /* 0x0001e60000100a00 */
[----:B------:R-:W-:Y:S01]  /*2780*/  LEA.HI.X.SX32 R39, R6, R29, 0x1, P2 ;  /* 0x0000001d06277211 */ /* 0x000fe200010f0eff */
[----:B------:R-:W-:Y:S01]  /*2790*/  STL.64 [R1+0x1e8], R40 ;  /* 0x0001e82801007387 */ /* 0x000fe20000100a00 */
[-C--:B------:R-:W-:Y:S02]  /*27a0*/  LEA R4, P2, R16, R26.reuse, 0x1 ;  /* 0x0000001a10047211 */ /* 0x080fe400078408ff */
[----:B------:R-:W-:Y:S01]  /*27b0*/  LEA R6, P0, R14, R26, 0x1 ;  /* 0x0000001a0e067211 */ /* 0x000fe200078008ff */
[----:B------:R1:W-:Y:S01]  /*27c0*/  STL.64 [R1+0x1d0], R10 ;  /* 0x0001d00a01007387 */ /* 0x0003e20000100a00 */
[----:B------:R-:W-:-:S02]  /*27d0*/  LEA.HI.X.SX32 R5, R16, R27, 0x1, P2 ;  /* 0x0000001b10057211 */ /* 0x000fc400010f0eff */
[C---:B0-----:R-:W-:Y:S01]  /*27e0*/  LEA R36, P3, R7.reuse, R28, 0x1 ;  /* 0x0000001c07247211 */ /* 0x041fe200078608ff */
[----:B------:R-:W-:Y:S03]  /*27f0*/  STL.64 [R1+0x1e0], R38 ;  /* 0x0001e02601007387 */ /* 0x000fe60000100a00 */
[----:B------:R-:W-:Y:S02]  /*2800*/  LEA.HI.X.SX32 R37, R7, R29, 0x1, P3 ;  /* 0x0000001d07257211 */ /* 0x000fe400018f0eff */
[----:B------:R-:W-:Y:S02]  /*2810*/  LEA.HI.X.SX32 R7, R14, R27, 0x1, P0 ;  /* 0x0000001b0e077211 */ /* 0x000fe400000f0eff */
[-C--:B-1----:R-:W-:Y:S01]  /*2820*/  LEA R10, P1, R13, R26.reuse, 0x1 ;  /* 0x0000001a0d0a7211 */ /* 0x082fe200078208ff */
[----:B------:R-:W-:Y:S01]  /*2830*/  STL.64 [R1+0x1d8], R36 ;  /* 0x0001d82401007387 */ /* 0x000fe20000100a00 */
[----:B------:R-:W-:-:S02]  /*2840*/  LEA R12, P0, R17, R26, 0x1 ;  /* 0x0000001a110c7211 */ /* 0x000fc400078008ff */
[-C--:B------:R-:W-:Y:S01]  /*2850*/  LEA.HI.X.SX32 R11, R13, R27.reuse, 0x1, P1 ;  /* 0x0000001b0d0b7211 */ /* 0x080fe200008f0eff */
[----:B------:R-:W-:Y:S01]  /*2860*/  STL.64 [R1+0x1c8], R34 ;  /* 0x0001c82201007387 */ /* 0x000fe20000100a00 */
[-C--:B------:R-:W-:Y:S02]  /*2870*/  LEA.HI.X.SX32 R13, R17, R27.reuse, 0x1, P0 ;  /* 0x0000001b110d7211 */ /* 0x080fe400000f0eff */
[CC--:B------:R-:W-:Y:S01]  /*2880*/  LEA R14, P0, R20.reuse, R26.reuse, 0x1 ;  /* 0x0000001a140e7211 */ /* 0x0c0fe200078008ff */
[----:B------:R0:W-:Y:S03]  /*2890*/  STL.64 [R1+0x1b0], R4 ;  /* 0x0001b00401007387 */ /* 0x0001e60000100a00 */
[----:B------:R-:W-:Y:S01]  /*28a0*/  LEA.HI.X.SX32 R15, R20, R27, 0x1, P0 ;  /* 0x0000001b140f7211 */ /* 0x000fe200000f0eff */
[----:B------:R1:W-:Y:S01]  /*28b0*/  STL.64 [R1+0x1c0], R10 ;  /* 0x0001c00a01007387 */ /* 0x0003e20000100a00 */
[----:B------:R-:W-:-:S03]  /*28c0*/  LEA R16, P0, R23, R26, 0x1 ;  /* 0x0000001a17107211 */ /* 0x000fc600078008ff */
[----:B------:R2:W-:Y:S01]  /*28d0*/  STL.64 [R1+0x1b8], R6 ;  /* 0x0001b80601007387 */ /* 0x0005e20000100a00 */
[----:B------:R-:W-:Y:S02]  /*28e0*/  LEA.HI.X.SX32 R17, R23, R27, 0x1, P0 ;  /* 0x0000001b17117211 */ /* 0x000fe400000f0eff */
[----:B0-----:R-:W-:Y:S02]  /*28f0*/  LEA R4, R32, R3, 0x1 ;  /* 0x0000000320047211 */ /* 0x001fe400078e08ff */
[----:B-1----:R-:W-:Y:S02]  /*2900*/  LEA R10, P1, R18, R26, 0x1 ;  /* 0x0000001a120a7211 */ /* 0x002fe400078208ff */
[----:B------:R-:W-:Y:S02]  /*2910*/  LEA R5, R32, R4, 0x1 ;  /* 0x0000000420057211 */ /* 0x000fe400078e08ff */
[----:B--2---:R-:W-:Y:S02]  /*2920*/  LEA R6, P2, R19, R26, 0x1 ;  /* 0x0000001a13067211 */ /* 0x004fe400078408ff */
[----:B------:R-:W-:-:S02]  /*2930*/  LEA.HI.X.SX32 R11, R18, R27, 0x1, P1 ;  /* 0x0000001b120b7211 */ /* 0x000fc400008f0eff */
[----:B------:R-:W-:Y:S02]  /*2940*/  LEA.HI.X.SX32 R7, R19, R27, 0x1, P2 ;  /* 0x0000001b13077211 */ /* 0x000fe400010f0eff */
[----:B------:R-:W-:-:S03]  /*2950*/  LEA R18, P0, R0, R26, 0x1 ;  /* 0x0000001a00127211 */ /* 0x000fc600078008ff */
[----:B------:R0:W-:Y:S01]  /*2960*/  STL.64 [R1+0x198], R6 ;  /* 0x0001980601007387 */ /* 0x0001e20000100a00 */
[----:B------:R-:W-:-:S03]  /*2970*/  LEA.HI.X.SX32 R19, R0, R27, 0x1, P0 ;  /* 0x0000001b00137211 */ /* 0x000fc600000f0eff */
[----:B------:R1:W-:Y:S04]  /*2980*/  STL.64 [R1+0x1a8], R12 ;  /* 0x0001a80c01007387 */ /* 0x0003e80000100a00 */
[----:B------:R2:W-:Y:S04]  /*2990*/  STL.64 [R1+0x1a0], R10 ;  /* 0x0001a00a01007387 */ /* 0x0005e80000100a00 */
[----:B------:R3:W-:Y:S01]  /*29a0*/  STL.64 [R1+0x190], R14 ;  /* 0x0001900e01007387 */ /* 0x0007e20000100a00 */
[----:B0-----:R-:W-:Y:S02]  /*29b0*/  LEA R6, R32, R5, 0x1 ;  /* 0x0000000520067211 */ /* 0x001fe400078e08ff */
[----:B-1----:R-:W-:-:S02]  /*29c0*/  LEA R12, P1, R21, R26, 0x1 ;  /* 0x0000001a150c7211 */ /* 0x002fc400078208ff */
[----:B------:R-:W-:Y:S02]  /*29d0*/  LEA R7, R32, R6, 0x1 ;  /* 0x0000000620077211 */ /* 0x000fe400078e08ff */
[-C--:B--2---:R-:W-:Y:S02]  /*29e0*/  LEA R10, P2, R22, R26.reuse, 0x1 ;  /* 0x0000001a160a7211 */ /* 0x084fe400078408ff */
[-C--:B------:R-:W-:Y:S02]  /*29f0*/  LEA.HI.X.SX32 R13, R21, R27.reuse, 0x1, P1 ;  /* 0x0000001b150d7211 */ /* 0x080fe400008f0eff */
[----:B---3--:R-:W-:Y:S02]  /*2a00*/  LEA R14, P1, R24, R26, 0x1 ;  /* 0x0000001a180e7211 */ /* 0x008fe400078208ff */
[-C--:B------:R-:W-:Y:S01]  /*2a10*/  LEA.HI.X.SX32 R11, R22, R27.reuse, 0x1, P2 ;  /* 0x0000001b160b7211 */ /* 0x080fe200010f0eff */
[----:B------:R0:W-:Y:S01]  /*2a20*/  STL.64 [R1+0x188], R12 ;  /* 0x0001880c01007387 */ /* 0x0001e20000100a00 */
[----:B------:R-:W-:-:S02]  /*2a30*/  LEA.HI.X.SX32 R15, R24, R27, 0x1, P1 ;  /* 0x0000001b180f7211 */ /* 0x000fc400008f0eff */
[----:B------:R-:W-:Y:S01]  /*2a40*/  LEA R9, R32, R7, 0x1 ;  /* 0x0000000720097211 */ /* 0x000fe200078e08ff */
[----:B------:R1:W-:Y:S04]  /*2a50*/  STL.64 [R1+0x180], R10 ;  /* 0x0001800a01007387 */ /* 0x0003e80000100a00 */
[----:B------:R2:W-:Y:S01]  /*2a60*/  STL.64 [R1+0x178], R16 ;  /* 0x0001781001007387 */ /* 0x0005e20000100a00 */
[----:B0-----:R-:W-:-:S03]  /*2a70*/  LEA R12, P2, R25, R26, 0x1 ;  /* 0x0000001a190c7211 */ /* 0x001fc600078408ff */
[----:B------:R0:W-:Y:S01]  /*2a80*/  STL.64 [R1+0x170], R14 ;  /* 0x0001700e01007387 */ /* 0x0001e20000100a00 */
[----:B------:R-:W-:Y:S02]  /*2a90*/  LEA.HI.X.SX32 R13, R25, R27, 0x1, P2 ;  /* 0x0000001b190d7211 */ /* 0x000fe400010f0eff */
[C---:B-1----:R-:W-:Y:S02]  /*2aa0*/  LEA R10, R32.reuse, R9, 0x1 ;  /* 0x00000009200a7211 */ /* 0x042fe400078e08ff */
[C---:B--2---:R-:W-:Y:S01]  /*2ab0*/  LEA R16, P1, R3.reuse, R26, 0x1 ;  /* 0x0000001a03107211 */ /* 0x044fe200078208ff */
[----:B------:R1:W-:Y:S01]  /*2ac0*/  STL.64 [R1+0x168], R12 ;  /* 0x0001680c01007387 */ /* 0x0003e20000100a00 */
[----:B------:R-:W-:Y:S02]  /*2ad0*/  LEA R11, R32, R10, 0x1 ;  /* 0x0000000a200b7211 */ /* 0x000fe400078e08ff */
[----:B------:R-:W-:Y:S01]  /*2ae0*/  LEA.HI.X.SX32 R17, R3, R27, 0x1, P1 ;  /* 0x0000001b03117211 */ /* 0x000fe200008f0eff */
[----:B------:R2:W-:Y:S01]  /*2af0*/  STL.64 [R1+0x160], R18 ;  /* 0x0001601201007387 */ /* 0x0005e20000100a00 */
[----:B0-----:R-:W-:-:S03]  /*2b00*/  LEA R14, P2, R4, R26, 0x1 ;  /* 0x0000001a040e7211 */ /* 0x001fc600078408ff */
[----:B------:R0:W-:Y:S01]  /*2b10*/  STL.64 [R1+0x158], R16 ;  /* 0x0001581001007387 */ /* 0x0001e20000100a00 */
[----:B------:R-:W-:Y:S02]  /*2b20*/  LEA.HI.X.SX32 R15, R4, R27, 0x1, P2 ;  /* 0x0000001b040f7211 */ /* 0x000fe400010f0eff */
[----:B-1----:R-:W-:-:S03]  /*2b30*/  LEA R12, R32, R11, 0x1 ;  /* 0x0000000b200c7211 */ /* 0x002fc600078e08ff */
[----:B------:R1:W-:Y:S01]  /*2b40*/  STL.64 [R1+0x150], R14 ;  /* 0x0001500e01007387 */ /* 0x0003e20000100a00 */
[C---:B--2---:R-:W-:Y:S02]  /*2b50*/  LEA R18, P0, R5.reuse, R26, 0x1 ;  /* 0x0000001a05127211 */ /* 0x044fe400078008ff */
[----:B------:R-:W-:Y:S02]  /*2b60*/  LEA R0, R32, R12, 0x1 ;  /* 0x0000000c20007211 */ /* 0x000fe400078e08ff */
[CC--:B0-----:R-:W-:Y:S02]  /*2b70*/  LEA R16, P1, R6.reuse, R26.reuse, 0x1 ;  /* 0x0000001a06107211 */ /* 0x0c1fe400078208ff */
[-C--:B------:R-:W-:Y:S02]  /*2b80*/  LEA.HI.X.SX32 R19, R5, R27.reuse, 0x1, P0 ;  /* 0x0000001b05137211 */ /* 0x080fe400000f0eff */
[----:B------:R-:W-:Y:S02]  /*2b90*/  LEA.HI.X.SX32 R17, R6, R27, 0x1, P1 ;  /* 0x0000001b06117211 */ /* 0x000fe400008f0eff */
[----:B-1----:R-:W-:Y:S01]  /*2ba0*/  LEA R14, P2, R7, R26, 0x1 ;  /* 0x0000001a070e7211 */ /* 0x002fe200078408ff */
[----:B------:R0:W-:Y:S01]  /*2bb0*/  STL.64 [R1+0x148], R18 ;  /* 0x0001481201007387 */ /* 0x0001e20000100a00 */
[----:B------:R-:W-:-:S02]  /*2bc0*/  LEA R3, R32, R0, 0x1 ;  /* 0x0000000020037211 */ /* 0x000fc400078e08ff */
[----:B------:R-:W-:Y:S01]  /*2bd0*/  LEA.HI.X.SX32 R15, R7, R27, 0x1, P2 ;  /* 0x0000001b070f7211 */ /* 0x000fe200010f0eff */
[----:B------:R1:W-:Y:S01]  /*2be0*/  STL.64 [R1+0x140], R16 ;  /* 0x0001401001007387 */ /* 0x0003e20000100a00 */
[----:B------:R-:W-:-:S03]  /*2bf0*/  LEA R4, R32, R3, 0x1 ;  /* 0x0000000320047211 */ /* 0x000fc600078e08ff */
[----:B------:R2:W-:Y:S01]  /*2c00*/  STL.64 [R1+0x138], R14 ;  /* 0x0001380e01007387 */ /* 0x0005e20000100a00 */
[C---:B------:R-:W-:Y:S02]  /*2c10*/  LEA R5, R32.reuse, R4, 0x1 ;  /* 0x0000000420057211 */ /* 0x040fe400078e08ff */
[CC--:B0-----:R-:W-:Y:S02]  /*2c20*/  LEA R18, P0, R9.reuse, R26.reuse, 0x1 ;  /* 0x0000001a09127211 */ /* 0x0c1fe400078008ff */
[----:B------:R-:W-:Y:S02]  /*2c30*/  LEA R6, R32, R5, 0x1 ;  /* 0x0000000520067211 */ /* 0x000fe400078e08ff */
[-C--:B-1----:R-:W-:Y:S02]  /*2c40*/  LEA R16, P1, R10, R26.reuse, 0x1 ;  /* 0x0000001a0a107211 */ /* 0x082fe400078208ff */
[----:B------:R-:W-:Y:S02]  /*2c50*/  LEA.HI.X.SX32 R19, R9, R27, 0x1, P0 ;  /* 0x0000001b09137211 */ /* 0x000fe400000f0eff */
[----:B--2---:R-:W-:-:S02]  /*2c60*/  LEA R14, P2, R11, R26, 0x1 ;  /* 0x0000001a0b0e7211 */ /* 0x004fc400078408ff */
[-C--:B------:R-:W-:Y:S01]  /*2c70*/  LEA.HI.X.SX32 R17, R10, R27.reuse, 0x1, P1 ;  /* 0x0000001b0a117211 */ /* 0x080fe200008f0eff */
[----:B------:R0:W-:Y:S01]  /*2c80*/  STL.64 [R1+0x130], R18 ;  /* 0x0001301201007387 */ /* 0x0001e20000100a00 */
[----:B------:R-:W-:Y:S02]  /*2c90*/  LEA.HI.X.SX32 R15, R11, R27, 0x1, P2 ;  /* 0x0000001b0b0f7211 */ /* 0x000fe400010f0eff */
[----:B------:R-:W-:Y:S01]  /*2ca0*/  LEA R7, R32, R6, 0x1 ;  /* 0x0000000620077211 */ /* 0x000fe200078e08ff */
[----:B------:R1:W-:Y:S01]  /*2cb0*/  STL.64 [R1+0x128], R16 ;  /* 0x0001281001007387 */ /* 0x0003e20000100a00 */
[----:B------:R-:W-:Y:S02]  /*2cc0*/  LOP3.LUT R9, R244, 0x40, RZ, 0x3c, !PT ;  /* 0x00000040f4097812 */ /* 0x000fe400078e3cff */
[----:B------:R-:W-:Y:S01]  /*2cd0*/  LOP3.LUT R9, R246, 0x60, RZ, 0x3c, !PT ;  /* 0x00000060f6097812 */ /* 0x000fe200078e3cff */
[----:B------:R2:W-:Y:S01]  /*2ce0*/  STL.64 [R1+0x120], R14 ;  /* 0x0001200e01007387 */ /* 0x0005e20000100a00 */
[----:B0-----:R-:W-:-:S04]  /*2cf0*/  LEA R18, P0, R12, R26, 0x1 ;  /* 0x0000001a0c127211 */ /* 0x001fc800078008ff */
[-C--:B------:R-:W-:Y:S02]  /*2d00*/  LEA.HI.X.SX32 R19, R12, R27.reuse, 0x1, P0 ;  /* 0x0000001b0c137211 */ /* 0x080fe400000f0eff */
[CC--:B-1----:R-:W-:Y:S02]  /*2d10*/  LEA R16, P1, R0.reuse, R26.reuse, 0x1 ;  /* 0x0000001a00107211 */ /* 0x0c2fe400078208ff */
[C---:B--2---:R-:W-:Y:S01]  /*2d20*/  LEA R14, P2, R3.reuse, R26, 0x1 ;  /* 0x0000001a030e7211 */ /* 0x044fe200078408ff */
[----:B------:R-:W-:Y:S01]  /*2d30*/  STL.64 [R1+0x118], R18 ;  /* 0x0001181201007387 */ /* 0x000fe20000100a00 */
[-C--:B------:R-:W-:Y:S02]  /*2d40*/  LEA.HI.X.SX32 R17, R0, R27.reuse, 0x1, P1 ;  /* 0x0000001b00117211 */ /* 0x080fe400008f0eff */
[----:B------:R-:W-:Y:S02]  /*2d50*/  LEA.HI.X.SX32 R15, R3, R27, 0x1, P2 ;  /* 0x0000001b030f7211 */ /* 0x000fe400010f0eff */
[----:B------:R-:W-:-:S02]  /*2d60*/  LEA R0, R32, R7, 0x1 ;  /* 0x0000000720007211 */ /* 0x000fc400078e08ff */
[CC--:B------:R-:W-:Y:S01]  /*2d70*/  LEA R12, P1, R5.reuse, R26.reuse, 0x1 ;  /* 0x0000001a050c7211 */ /* 0x0c0fe200078208ff */
[----:B------:R0:W-:Y:S01]  /*2d80*/  STL.64 [R1+0x108], R14 ;  /* 0x0001080e01007387 */ /* 0x0001e20000100a00 */
[----:B------:R-:W-:Y:S02]  /*2d90*/  LEA R10, P2, R6, R26, 0x1 ;  /* 0x0000001a060a7211 */ /* 0x000fe400078408ff */
[----:B------:R-:W-:Y:S01]  /*2da0*/  LEA R3, R32, R0, 0x1 ;  /* 0x0000000020037211 */ /* 0x000fe200078e08ff */
[----:B------:R1:W-:Y:S01]  /*2db0*/  STL.64 [R1+0x110], R16 ;  /* 0x0001101001007387 */ /* 0x0003e20000100a00 */
[-C--:B------:R-:W-:Y:S02]  /*2dc0*/  LEA.HI.X.SX32 R13, R5, R27.reuse, 0x1, P1 ;  /* 0x0000001b050d7211 */ /* 0x080fe400008f0eff */
[----:B------:R-:W-:Y:S02]  /*2dd0*/  LEA.HI.X.SX32 R11, R6, R27, 0x1, P2 ;  /* 0x0000001b060b7211 */ /* 0x000fe400010f0eff */
[----:B------:R-:W-:-:S02]  /*2de0*/  MOV R6, 0x3f800000 ;  /* 0x3f80000000067802 */ /* 0x000fc40000000f00 */
[----:B------:R-:W-:Y:S02]  /*2df0*/  MOV R5, 0x3f800000 ;  /* 0x3f80000000057802 */ /* 0x000fe40000000f00 */
[----:B0-----:R-:W-:-:S04]  /*2e00*/  LEA R14, P0, R4, R26, 0x1 ;  /* 0x0000001a040e7211 */ /* 0x001fc800078008ff */
[----:B------:R-:W-:Y:S02]  /*2e10*/  LEA.HI.X.SX32 R15, R4, R27, 0x1, P0 ;  /* 0x0000001b040f7211 */ /* 0x000fe400000f0eff */
[----:B------:R-:W-:Y:S02]  /*2e20*/  LEA R4, R32, R3, 0x1 ;  /* 0x0000000320047211 */ /* 0x000fe400078e08ff */
[CC--:B-1----:R-:W-:Y:S01]  /*2e30*/  LEA R16, P0, R7.reuse, R26.reuse, 0x1 ;  /* 0x0000001a07107211 */ /* 0x0c2fe200078008ff */
[----:B------:R0:W-:Y:S03]  /*2e40*/  STL.64 [R1+0x100], R14 ;  /* 0x0001000e01007387 */ /* 0x0001e60000100a00 */
[----:B------:R-:W-:Y:S01]  /*2e50*/  LEA.HI.X.SX32 R17, R7, R27, 0x1, P0 ;  /* 0x0000001b07117211 */ /* 0x000fe200000f0eff */
[----:B------:R1:W-:Y:S04]  /*2e60*/  STL.64 [R1+0xf8], R12 ;  /* 0x0000f80c01007387 */ /* 0x0003e80000100a00 */
[----:B------:R2:W-:Y:S01]  /*2e70*/  STL.64 [R1+0xf0], R10 ;  /* 0x0000f00a01007387 */ /* 0x0005e20000100a00 */
[----:B0-----:R-:W-:-:S03]  /*2e80*/  LEA R14, P1, R0, R26, 0x1 ;  /* 0x0000001a000e7211 */ /* 0x001fc600078208ff */
[----:B------:R-:W-:Y:S01]  /*2e90*/  STL.64 [R1+0xe8], R16 ;  /* 0x0000e81001007387 */ /* 0x000fe20000100a00 */
[CC--:B-1----:R-:W-:Y:S02]  /*2ea0*/  LEA R12, P2, R3.reuse, R26.reuse, 0x1 ;  /* 0x0000001a030c7211 */ /* 0x0c2fe400078408ff */
[-C--:B------:R-:W-:Y:S02]  /*2eb0*/  LEA.HI.X.SX32 R15, R0, R27.reuse, 0x1, P1 ;  /* 0x0000001b000f7211 */ /* 0x080fe400008f0eff */
[C---:B--2---:R-:W-:Y:S02]  /*2ec0*/  LEA R10, P3, R4.reuse, R26, 0x1 ;  /* 0x0000001a040a7211 */ /* 0x044fe400078608ff */
[-C--:B------:R-:W-:Y:S01]  /*2ed0*/  LEA.HI.X.SX32 R13, R3, R27.reuse, 0x1, P2 ;  /* 0x0000001b030d7211 */ /* 0x080fe200010f0eff */
[----:B------:R0:W-:Y:S01]  /*2ee0*/  STL.64 [R1+0xe0], R14 ;  /* 0x0000e00e01007387 */ /* 0x0001e20000100a00 */
[----:B------:R-:W-:Y:S02]  /*2ef0*/  LEA.HI.X.SX32 R11, R4, R27, 0x1, P3 ;  /* 0x0000001b040b7211 */ /* 0x000fe400018f0eff */
[----:B------:R-:W-:Y:S01]  /*2f00*/  MOV R4, 0x3f800000 ;  /* 0x3f80000000047802 */ /* 0x000fe20000000f00 */
[----:B------:R1:W-:Y:S01]  /*2f10*/  STL.64 [R1+0xd8], R12 ;  /* 0x0000d80c01007387 */ /* 0x0003e20000100a00 */
[----:B------:R-:W-:-:S02]  /*2f20*/  MOV R3, RZ ;  /* 0x000000ff00037202 */ /* 0x000fc40000000f00 */
[----:B------:R-:W-:Y:S01]  /*2f30*/  MOV R0, RZ ;  /* 0x000000ff00007202 */ /* 0x000fe20000000f00 */
[----:B------:R2:W-:Y:S04]  /*2f40*/  STL.64 [R1+0xd0], R10 ;  /* 0x0000d00a01007387 */ /* 0x0005e80000100a00 */
[----:B------:R-:W-:Y:S01]  /*2f50*/  STL [R1+0xcc], R4 ;  /* 0x0000cc0401007387 */ /* 0x000fe20000100800 */
[----:B0-----:R-:W-:-:S03]  /*2f60*/  CS2R R14, SRZ ;  /* 0x00000000000e7805 */ /* 0x001fc6000001ff00 */
[----:B------:R-:W-:Y:S01]  /*2f70*/  STL [R1+0xbc], RZ ;  /* 0x0000bcff01007387 */ /* 0x000fe20000100800 */
[----:B-1----:R-:W-:-:S03]  /*2f80*/  CS2R R12, SRZ ;  /* 0x00000000000c7805 */ /* 0x002fc6000001ff00 */
[----:B------:R0:W-:Y:S01]  /*2f90*/  STL [R1+0xc8], R6 ;  /* 0x0000c80601007387 */ /* 0x0001e20000100800 */
[----:B--2---:R-:W-:Y:S02]  /*2fa0*/  LOP3.LUT R10, R2, 0x40, RZ, 0x3c, !PT ;  /* 0x00000040020a7812 */ /* 0x004fe400078e3cff */
[----:B------:R-:W-:Y:S01]  /*2fb0*/  LOP3.LUT R10, R246, 0x40, RZ, 0x3c, !PT ;  /* 0x00000040f60a7812 */ /* 0x000fe200078e3cff */
[----:B------:R1:W-:Y:S04]  /*2fc0*/  STL [R1+0xc4], R5 ;  /* 0x0000c40501007387 */ /* 0x0003e80000100800 */
[----:B------:R2:W-:Y:S01]  /*2fd0*/  STL [R1+0xc0], R4 ;  /* 0x0000c00401007387 */ /* 0x0005e20000100800 */
[----:B0-----:R-:W-:Y:S02]  /*2fe0*/  MOV R6, 0xff800000 ;  /* 0xff80000000067802 */ /* 0x001fe40000000f00 */
[----:B-1----:R-:W-:-:S03]  /*2ff0*/  MOV R5, 0xff800000 ;  /* 0xff80000000057802 */ /* 0x002fc60000000f00 */
[----:B------:R0:W-:Y:S01]  /*3000*/  STL [R1+0xb0], R6 ;  /* 0x0000b00601007387 */ /* 0x0001e20000100800 */
[----:B--2---:R-:W-:-:S03]  /*3010*/  MOV R4, 0xff800000 ;  /* 0xff80000000047802 */ /* 0x004fc60000000f00 */
[----:B------:R-:W-:Y:S04]  /*3020*/  STL [R1+0xb4], R5 ;  /* 0x0000b40501007387 */ /* 0x000fe80000100800 */
[----:B------:R-:W-:Y:S01]  /*3030*/  STL [R1+0x80], RZ ;  /* 0x000080ff01007387 */ /* 0x000fe20000100800 */
[----:B0-----:R-:W-:-:S03]  /*3040*/  CS2R R6, SRZ ;  /* 0x0000000000067805 */ /* 0x001fc6000001ff00 */
[----:B------:R0:W-:Y:S04]  /*3050*/  STL [R1+0xb8], R4 ;  /* 0x0000b80401007387 */ /* 0x0001e80000100800 */
[----:B------:R1:W-:Y:S04]  /*3060*/  STL [R1+0x84], RZ ;  /* 0x000084ff01007387 */ /* 0x0003e80000100800 */
[----:B------:R1:W-:Y:S01]  /*3070*/  STL [R1+0x88], RZ ;  /* 0x000088ff01007387 */ /* 0x0003e20000100800 */
[----:B0-----:R-:W-:-:S03]  /*3080*/  CS2R R4, SRZ ;  /* 0x0000000000047805 */ /* 0x001fc6000001ff00 */
[----:B------:R1:W-:Y:S04]  /*3090*/  STL [R1+0x8c], RZ ;  /* 0x00008cff01007387 */ /* 0x0003e80000100800 */
        /* <DEDUP_REMOVED lines=36> */
[----:B------:R1:W-:Y:S04]  /*32e0*/  STL [R1], RZ ;  /* 0x000000ff01007387 */ /* 0x0003e80000100800 */
[----:B------:R1:W-:Y:S04]  /*32f0*/  STL [R1+0x4], RZ ;  /* 0x000004ff01007387 */ /* 0x0003e80000100800 */
[----:B------:R1:W-:Y:S04]  /*3300*/  STL [R1+0x8], RZ ;  /* 0x000008ff01007387 */ /* 0x0003e80000100800 */
[----:B------:R1:W-:Y:S02]  /*3310*/  STL [R1+0xc], RZ ;  /* 0x00000cff01007387 */ /* 0x0003e40000100800 */
.L_x_2:
[----:B------:R-:W2:Y:S04]  /*3320*/  LDL.64 R18, [R1+0x2c0] ;  /* 0x0002c00001127983 */ /* 0x000ea80000100a00 */
[----:B------:R-:W3:Y:S04]  /*3330*/  LDL.64 R8, [R1+0x2c8] ;  /* 0x0002c80001087983 */ /* 0x000ee80000100a00 */
[----:B------:R-:W4:Y:S04]  /*3340*/  LDL.64 R20, [R1+0x2b8] ;  /* 0x0002b80001147983 */ /* 0x000f280000100a00 */
[----:B------:R-:W5:Y:S04]  /*3350*/  LDL.64 R16, [R1+0x2b0] ;  /* 0x0002b00001107983 */ /* 0x000f680000100a00 */
        /* <DEDUP_REMOVED lines=24> */
[----:B------:R-:W5:Y:S01]  /*34e0*/  LDL.64 R66, [R1+0x1b0] ;  /* 0x0001b00001427983 */ /* 0x000f620000100a00 */
[----:B--2---:R-:W-:-:S04]  /*34f0*/  IMAD.WIDE R18, R3, 0x2, R18 ;  /* 0x0000000203127825 */ /* 0x004fc800078e0212 */
[C---:B---3--:R-:W-:Y:S02]  /*3500*/  IMAD.WIDE R24, R3.reuse, 0x2, R8 ;  /* 0x0000000203187825 */ /* 0x048fe400078e0208 */
[----:B------:R0:W2:Y:S02]  /*3510*/  LDG.E.U16 R18, [R18.64] ;  /* 0x0000000412127981 */ /* 0x0000a4000c1e1500 */
[C---:B----4-:R-:W-:Y:S02]  /*3520*/  IMAD.WIDE R20, R3.reuse, 0x2, R20 ;  /* 0x0000000203147825 */ /* 0x050fe400078e0214 */
[----:B------:R3:W4:Y:S02]  /*3530*/  LDG.E.U16 R8, [R24.64] ;  /* 0x0000000418087981 */ /* 0x000724000c1e1500 */
[C---:B-----5:R-:W-:Y:S02]  /*3540*/  IMAD.WIDE R16, R3.reuse, 0x2, R16 ;  /* 0x0000000203107825 */ /* 0x060fe400078e0210 */
[----:B------:R5:W2:Y:S04]  /*3550*/  LDG.E.U16 R9, [R20.64] ;  /* 0x0000000414097981 */ /* 0x000aa8000c1e1500 */
[----:B0-----:R0:W2:Y:S01]  /*3560*/  LDG.E.U16 R19, [R16.64] ;  /* 0x0000000410137981 */ /* 0x0010a2000c1e1500 */
[----:B-----5:R-:W-:-:S03]  /*3570*/  IMAD.WIDE R20, R3, 0x2, R32 ;  /* 0x0000000203147825 */ /* 0x020fc600078e0220 */
[----:B------:R-:W5:Y:S01]  /*3580*/  LDL.64 R32, [R1+0x228] ;  /* 0x0002280001207983 */ /* 0x000f620000100a00 */
[----:B0-----:R-:W-:-:S03]  /*3590*/  IMAD.WIDE R16, R3, 0x2, R38 ;  /* 0x0000000203107825 */ /* 0x001fc600078e0226 */
[----:B------:R-:W2:Y:S01]  /*35a0*/  LDL.64 R38, [R1+0x238] ;  /* 0x0002380001267983 */ /* 0x000ea20000100a00 */
[----:B---3--:R-:W-:-:S03]  /*35b0*/  IMAD.WIDE R24, R3, 0x2, R30 ;  /* 0x0000000203187825 */ /* 0x008fc600078e021e */
[----:B------:R-:W3:Y:S01]  /*35c0*/  LDL.64 R30, [R1+0x230] ;  /* 0x00023000011e7983 */ /* 0x000ee20000100a00 */
[----:B------:R-:W-:-:S03]  /*35d0*/  IMAD.WIDE R10, R3, 0x2, R10 ;  /* 0x00000002030a7825 */ /* 0x000fc600078e020a */
[----:B------:R0:W4:Y:S01]  /*35e0*/  LDG.E.U16 R16, [R16.64] ;  /* 0x0000000410107981 */ /* 0x000122000c1e1500 */
[----:B------:R-:W-:-:S03]  /*35f0*/  IMAD.WIDE R28, R3, 0x2, R28 ;  /* 0x00000002031c7825 */ /* 0x000fc600078e021c */
[----:B------:R1:W4:Y:S01]  /*3600*/  LDG.E.U16 R11, [R10.64] ;  /* 0x000000040a0b7981 */ /* 0x000322000c1e1500 */
[----:B------:R-:W-:-:S03]  /*3610*/  IMAD.WIDE R26, R3, 0x2, R26 ;  /* 0x00000002031a7825 */ /* 0x000fc600078e021a */
[----:B------:R1:W4:Y:S04]  /*3620*/  LDG.E.U16 R21, [R20.64] ;  /* 0x0000000414157981 */ /* 0x000328000c1e1500 */
[----:B0-----:R0:W4:Y:S04]  /*3630*/  LDG.E.U16 R17, [R28.64] ;  /* 0x000000041c117981 */ /* 0x001128000c1e1500 */
[----:B-1----:R1:W4:Y:S04]  /*3640*/  LDG.E.U16 R10, [R24.64] ;  /* 0x00000004180a7981 */ /* 0x002328000c1e1500 */
[----:B------:R1:W4:Y:S01]  /*3650*/  LDG.E.U16 R20, [R26.64] ;  /* 0x000000041a147981 */ /* 0x000322000c1e1500 */
[----:B0-----:R-:W-:-:S03]  /*3660*/  IMAD.WIDE R28, R3, 0x2, R52 ;  /* 0x00000002031c7825 */ /* 0x001fc600078e0234 */
[----:B------:R-:W4:Y:S01]  /*3670*/  LDL.64 R52, [R1+0x1f0] ;  /* 0x0001f00001347983 */ /* 0x000f220000100a00 */
[----:B-1----:R-:W-:-:S03]  /*3680*/  IMAD.WIDE R24, R3, 0x2, R48 ;  /* 0x0000000203187825 */ /* 0x002fc600078e0230 */
[----:B------:R-:W4:Y:S01]  /*3690*/  LDL.64 R48, [R1+0x1e0] ;  /* 0x0001e00001307983 */ /* 0x000f220000100a00 */
[----:B------:R-:W-:-:S03]  /*36a0*/  IMAD.WIDE R26, R3, 0x2, R50 ;  /* 0x00000002031a7825 */ /* 0x000fc600078e0232 */
[----:B------:R-:W4:Y:S01]  /*36b0*/  LDL.64 R50, [R1+0x1d0] ;  /* 0x0001d00001327983 */ /* 0x000f220000100a00 */
[----:B------:R-:W-:-:S04]  /*36c0*/  IMAD.WIDE R22, R3, 0x2, R22 ;  /* 0x0000000203167825 */ /* 0x000fc800078e0216 */
[C---:B------:R-:W-:Y:S02]  /*36d0*/  IMAD.WIDE R34, R3.reuse, 0x2, R34 ;  /* 0x0000000203227825 */ /* 0x040fe400078e0222 */
[----:B------:R0:W4:Y:S02]  /*36e0*/  LDG.E.U16 R22, [R22.64] ;  /* 0x0000000416167981 */ /* 0x000124000c1e1500 */
[C---:B------:R-:W-:Y:S02]  /*36f0*/  IMAD.WIDE R36, R3.reuse, 0x2, R36 ;  /* 0x0000000203247825 */ /* 0x040fe400078e0224 */
[----:B------:R1:W4:Y:S04]  /*3700*/  LDG.E.U16 R34, [R34.64] ;  /* 0x0000000422227981 */ /* 0x000328000c1e1500 */
[----:B------:R1:W4:Y:S04]  /*3710*/  LDG.E.U16 R36, [R36.64] ;  /* 0x0000000424247981 */ /* 0x000328000c1e1500 */
[----:B0-----:R2:W4:Y:S04]  /*3720*/  LDG.E.U16 R23, [R28.64] ;  /* 0x000000041c177981 */ /* 0x001528000c1e1500 */
[----:B-1----:R0:W4:Y:S04]  /*3730*/  LDG.E.U16 R35, [R26.64] ;  /* 0x000000041a237981 */ /* 0x002128000c1e1500 */
[----:B------:R1:W4:Y:S01]  /*3740*/  LDG.E.U16 R37, [R24.64] ;  /* 0x0000000418257981 */ /* 0x000322000c1e1500 */
[----:B0-----:R-:W-:-:S04]  /*3750*/  IMAD.WIDE R26, R3, 0x2, R40 ;  /* 0x00000002031a7825 */ /* 0x001fc800078e0228 */
[----:B-1----:R-:W-:-:S04]  /*3760*/  IMAD.WIDE R24, R3, 0x2, R42 ;  /* 0x0000000203187825 */ /* 0x002fc800078e022a */
[----:B-----5:R-:W-:-:S04]  /*3770*/  IMAD.WIDE R32, R3, 0x2, R32 ;  /* 0x0000000203207825 */ /* 0x020fc800078e0220 */
[C---:B--2---:R-:W-:Y:S01]  /*3780*/  IMAD.WIDE R28, R3.reuse, 0x2, R38 ;  /* 0x00000002031c7825 */ /* 0x044fe200078e0226 */
[----:B------:R0:W2:Y:S03]  /*3790*/  LDG.E.U16 R42, [R32.64] ;  /* 0x00000004202a7981 */ /* 0x0000a6000c1e1500 */
[C---:B---3--:R-:W-:Y:S01]  /*37a0*/  IMAD.WIDE R30, R3.reuse, 0x2, R30 ;  /* 0x00000002031e7825 */ /* 0x048fe200078e021e */
[----:B------:R1:W3:Y:S04]  /*37b0*/  LDG.E.U16 R38, [R24.64] ;  /* 0x0000000418267981 */ /* 0x0002e8000c1e1500 */
[----:B------:R5:W3:Y:S01]  /*37c0*/  LDG.E.U16 R39, [R26.64] ;  /* 0x000000041a277981 */ /* 0x000ae2000c1e1500 */
[----:B0-----:R-:W-:-:S03]  /*37d0*/  IMAD.WIDE R32, R3, 0x2, R44 ;  /* 0x0000000203207825 */ /* 0x001fc600078e022c */
[----:B------:R0:W3:Y:S01]  /*37e0*/  LDG.E.U16 R40, [R28.64] ;  /* 0x000000041c287981 */ /* 0x0000e2000c1e1500 */
[----:B-1----:R-:W-:-:S03]  /*37f0*/  IMAD.WIDE R24, R3, 0x2, R64 ;  /* 0x0000000203187825 */ /* 0x002fc600078e0240 */
[----:B------:R1:W3:Y:S01]  /*3800*/  LDG.E.U16 R41, [R30.64] ;  /* 0x000000041e297981 */ /* 0x0002e2000c1e1500 */
[----:B-----5:R-:W-:-:S03]  /*3810*/  IMAD.WIDE R26, R3, 0x2, R62 ;  /* 0x00000002031a7825 */ /* 0x020fc600078e023e */
[----:B------:R5:W3:Y:S01]  /*3820*/  LDG.E.U16 R43, [R24.64] ;  /* 0x00000004182b7981 */ /* 0x000ae2000c1e1500 */
[----:B0-----:R-:W-:-:S03]  /*3830*/  IMAD.WIDE R28, R3, 0x2, R60 ;  /* 0x00000002031c7825 */ /* 0x001fc600078e023c */
[----:B------:R0:W3:Y:S01]  /*3840*/  LDG.E.U16 R44, [R26.64] ;  /* 0x000000041a2c7981 */ /* 0x0000e2000c1e1500 */
[----:B-1----:R-:W-:-:S03]  /*3850*/  IMAD.WIDE R30, R3, 0x2, R46 ;  /* 0x00000002031e7825 */ /* 0x002fc600078e022e */
[----:B------:R1:W3:Y:S04]  /*3860*/  LDG.E.U16 R45, [R28.64] ;  /* 0x000000041c2d7981 */ /* 0x0002e8000c1e1500 */
[----:B------:R4:W3:Y:S04]  /*3870*/  LDG.E.U16 R46, [R30.64] ;  /* 0x000000041e2e7981 */ /* 0x0008e8000c1e1500 */
[----:B------:R4:W3:Y:S01]  /*3880*/  LDG.E.U16 R47, [R32.64] ;  /* 0x00000004202f7981 */ /* 0x0008e2000c1e1500 */
[----:B-----5:R-:W-:-:S03]  /*3890*/  IMAD.WIDE R24, R3, 0x2, R58 ;  /* 0x0000000203187825 */ /* 0x020fc600078e023a */
[----:B------:R-:W5:Y:S01]  /*38a0*/  LDL.64 R62, [R1+0x1a0] ;  /* 0x0001a000013e7983 */ /* 0x000f620000100a00 */
[----:B0-----:R-:W-:-:S03]  /*38b0*/  IMAD.WIDE R26, R3, 0x2, R56 ;  /* 0x00000002031a7825 */ /* 0x001fc600078e0238 */
[----:B------:R-:W5:Y:S01]  /*38c0*/  LDL.64 R60, [R1+0x198] ;  /* 0x00019800013c7983 */ /* 0x000f620000100a00 */
[----:B-1----:R-:W-:-:S03]  /*38d0*/  IMAD.WIDE R28, R3, 0x2, R54 ;  /* 0x00000002031c7825 */ /* 0x002fc600078e0236 */
[----:B------:R-:W5:Y:S01]  /*38e0*/  LDG.E.U16 R26, [R26.64] ;  /* 0x000000041a1a7981 */ /* 0x000f62000c1e1500 */
[----:B----4-:R-:W-:-:S03]  /*38f0*/  IMAD.WIDE R30, R3, 0x2, R52 ;  /* 0x00000002031e7825 */ /* 0x010fc600078e0234 */
[----:B------:R-:W4:Y:S01]  /*3900*/  LDG.E.U16 R28, [R28.64] ;  /* 0x000000041c1c7981 */ /* 0x000f22000c1e1500 */
[----:B------:R-:W-:-:S03]  /*3910*/  IMAD.WIDE R32, R3, 0x2, R48 ;  /* 0x0000000203207825 */ /* 0x000fc600078e0230 */
[----:B------:R0:W4:Y:S04]  /*3920*/  LDG.E.U16 R48, [R24.64] ;  /* 0x0000000418307981 */ /* 0x000128000c1e1500 */
[----:B------:R-:W4:Y:S04]  /*3930*/  LDG.E.U16 R30, [R30.64] ;  /* 0x000000041e1e7981 */ /* 0x000f28000c1e1500 */
[----:B------:R-:W4:Y:S01]  /*3940*/  LDG.E.U16 R32, [R32.64] ;  /* 0x0000000420207981 */ /* 0x000f22000c1e1500 */
[----:B0-----:R-:W-:-:S03]  /*3950*/  IMAD.WIDE R24, R3, 0x2, R50 ;  /* 0x0000000203187825 */ /* 0x001fc600078e0232 */
[----:B------:R-:W4:Y:S04]  /*3960*/  LDL.64 R58, [R1+0x190] ;  /* 0x00019000013a7983 */ /* 0x000f280000100a00 */
[----:B------:R-:W4:Y:S04]  /*3970*/  LDG.E.U16 R24, [R24.64] ;  /* 0x0000000418187981 */ /* 0x000f28000c1e1500 */
[----:B------:R-:W4:Y:S04]  /*3980*/  LDL.64 R56, [R1+0x188] ;  /* 0x0001880001387983 */ /* 0x000f280000100a00 */
[----:B------:R-:W4:Y:S04]  /*3990*/  LDL.64 R54, [R1+0x180] ;  /* 0x0001800001367983 */ /* 0x000f280000100a00 */
[----:B------:R-:W5:Y:S04]  /*39a0*/  LDL.64 R52, [R1+0x178] ;  /* 0x0001780001347983 */ /* 0x000f680000100a00 */
[----:B------:R-:W-:Y:S01]  /*39b0*/  BAR.SYNC.DEFER_BLOCKING 0x0 ;  /* 0x0000000000007b1d */ /* 0x000fe20000010000 */
[----:B------:R-:W-:-:S05]  /*39c0*/  LOP3.LUT R49, R2, 0x40, RZ, 0x3c, !PT ;  /* 0x0000004002317812 */ /* 0x000fca00078e3cff */
[----:B------:R-:W5:Y:S04]  /*39d0*/  LDL.64 R50, [R1+0x1c8] ;  /* 0x0001c80001327983 */ /* 0x000f680000100a00 */
[----:B------:R-:W5:Y:S04]  /*39e0*/  LDL.64 R64, [R1+0x1a8] ;  /* 0x0001a80001407983 */ /* 0x000f680000100a00 */
        /* <DEDUP_REMOVED lines=8> */
[----:B--2---:R-:W-:Y:S04]  /*3a70*/  STS.U16 [R2+0xa800], R42 ;  /* 0x00a8002a02007388 */ /* 0x004fe80000000400 */
[----:B---3--:R-:W-:Y:S04]  /*3a80*/  STS.U16 [R2+0xa000], R38 ;  /* 0x00a0002602007388 */ /* 0x008fe80000000400 */
        /* <DEDUP_REMOVED lines=12> */
[----:B------:R-:W-:Y:S04]  /*3b50*/  STS.U16 [R49+0x9a00], R35 ;  /* 0x009a002331007388 */ /* 0x000fe80000000400 */
[----:B------:R-:W-:Y:S04]  /*3b60*/  STS.U16 [R49+0x9e00], R37 ;  /* 0x009e002531007388 */ /* 0x000fe80000000400 */
[----:B------:R-:W-:Y:S04]  /*3b70*/  STS.U16 [R49+0xa200], R39 ;  /* 0x00a2002731007388 */ /* 0x000fe80000000400 */
[----:B------:R-:W-:Y:S04]  /*3b80*/  STS.U16 [R49+0xa600], R41 ;  /* 0x00a6002931007388 */ /* 0x000fe80000000400 */
[----:B----4-:R-:W-:Y:S04]  /*3b90*/  STS.U16 [R49+0xaa00], R48 ;  /* 0x00aa003031007388 */ /* 0x010fe80000000400 */
[----:B-----5:R-:W-:Y:S04]  /*3ba0*/  STS.U16 [R49+0xae00], R26 ;  /* 0x00ae001a31007388 */ /* 0x020fe80000000400 */
[----:B------:R1:W-:Y:S04]  /*3bb0*/  STS.U16 [R49+0xb200], R28 ;  /* 0x00b2001c31007388 */ /* 0x0003e80000000400 */
[----:B------:R-:W-:Y:S04]  /*3bc0*/  STS.U16 [R49+0xb600], R30 ;  /* 0x00b6001e31007388 */ /* 0x000fe80000000400 */
[----:B------:R2:W-:Y:S04]  /*3bd0*/  STS.U16 [R49+0xba00], R32 ;  /* 0x00ba002031007388 */ /* 0x0005e80000000400 */
[----:B0-----:R-:W3:Y:S04]  /*3be0*/  LDL.64 R20, [R1+0x168] ;  /* 0x0001680001147983 */ /* 0x001ee80000100a00 */
[----:B-1----:R-:W4:Y:S04]  /*3bf0*/  LDL.64 R28, [R1+0x158] ;  /* 0x00015800011c7983 */ /* 0x002f280000100a00 */
[----:B--2---:R-:W2:Y:S04]  /*3c00*/  LDL.64 R32, [R1+0x170] ;  /* 0x0001700001207983 */ /* 0x004ea80000100a00 */
[----:B------:R-:W5:Y:S04]  /*3c10*/  LDL.64 R22, [R1+0x148] ;  /* 0x0001480001167983 */ /* 0x000f680000100a00 */
[----:B------:R-:W5:Y:S04]  /*3c20*/  LDL.64 R30, [R1+0x160] ;  /* 0x00016000011e7983 */ /* 0x000f680000100a00 */
[----:B------:R0:W-:Y:S04]  /*3c30*/  STS.U16 [R49+0xbe00], R24 ;  /* 0x00be001831007388 */ /* 0x0001e80000000400 */
[----:B------:R-:W-:Y:S01]  /*3c40*/  BAR.SYNC.DEFER_BLOCKING 0x0 ;  /* 0x0000000000007b1d */ /* 0x000fe20000010000 */
[----:B------:R-:W-:-:S05]  /*3c50*/  IMAD.WIDE R16, R0, 0x2, R62 ;  /* 0x0000000200107825 */ /* 0x000fca00078e023e */
[----:B------:R-:W5:Y:S01]  /*3c60*/  LDL.64 R36, [R1+0x128] ;  /* 0x0001280001247983 */ /* 0x000f620000100a00 */
[----:B------:R-:W-:-:S03]  /*3c70*/  IMAD.WIDE R10, R0, 0x2, R70 ;  /* 0x00000002000a7825 */ /* 0x000fc600078e0246 */
[----:B0-----:R-:W5:Y:S01]  /*3c80*/  LDL.64 R48, [R1+0x108] ;  /* 0x0001080001307983 */ /* 0x001f620000100a00 */
[----:B------:R-:W-:-:S03]  /*3c90*/  IMAD.WIDE R8, R0, 0x2, R68 ;  /* 0x0000000200087825 */ /* 0x000fc600078e0244 */
[----:B------:R-:W5:Y:S04]  /*3ca0*/  LDL.64 R62, [R1+0xe8] ;  /* 0x0000e800013e7983 */ /* 0x000f680000100a00 */
[----:B------:R-:W5:Y:S04]  /*3cb0*/  LDL.64 R38, [R1+0x140] ;  /* 0x0001400001267983 */ /* 0x000f680000100a00 */
[----:B------:R-:W5:Y:S04]  /*3cc0*/  LDL.64 R68, [R1+0x120] ;  /* 0x0001200001447983 */ /* 0x000f680000100a00 */
[----:B------:R0:W5:Y:S04]  /*3cd0*/  LDG.E.U16 R41, [R10.64] ;  /* 0x000000040a297981 */ /* 0x000168000c1e1500 */
[----:B------:R1:W5:Y:S01]  /*3ce0*/  LDG.E.U16 R27, [R8.64] ;  /* 0x00000004081b7981 */ /* 0x000362000c1e1500 */
[----:B------:R-:W-:-:S03]  /*3cf0*/  IMAD.WIDE R18, R0, 0x2, R56 ;  /* 0x0000000200127825 */ /* 0x000fc600078e0238 */
[----:B------:R1:W5:Y:S01]  /*3d00*/  LDG.E.U16 R43, [R16.64] ;  /* 0x00000004102b7981 */ /* 0x000362000c1e1500 */
[----:B0-----:R-:W-:-:S03]  /*3d10*/  IMAD.WIDE R10, R0, 0x2, R60 ;  /* 0x00000002000a7825 */ /* 0x001fc600078e023c */
[----:B------:R-:W5:Y:S01]  /*3d20*/  LDL.64 R60, [R1+0x100] ;  /* 0x00010000013c7983 */ /* 0x000f620000100a00 */
[----:B-1----:R-:W-:-:S03]  /*3d30*/  IMAD.WIDE R8, R0, 0x2, R58 ;  /* 0x0000000200087825 */ /* 0x002fc600078e023a */
[----:B------:R-:W5:Y:S01]  /*3d40*/  LDL.64 R58, [R1+0xe0] ;  /* 0x0000e000013a7983 */ /* 0x000f620000100a00 */
[----:B------:R-:W-:-:S03]  /*3d50*/  IMAD.WIDE R16, R0, 0x2, R54 ;  /* 0x0000000200107825 */ /* 0x000fc600078e0236 */
[----:B------:R0:W5:Y:S04]  /*3d60*/  LDG.E.U16 R25, [R10.64] ;  /* 0x000000040a197981 */ /* 0x000168000c1e1500 */
[----:B------:R-:W5:Y:S04]  /*3d70*/  LDL.64 R56, [R1+0x138] ;  /* 0x0001380001387983 */ /* 0x000f680000100a00 */
[----:B------:R-:W5:Y:S01]  /*3d80*/  LDL.64 R54, [R1+0x118] ;  /* 0x0001180001367983 */ /* 0x000f620000100a00 */
[----:B0-----:R-:W-:-:S03]  /*3d90*/  IMAD.WIDE R10, R0, 0x2, R52 ;  /* 0x00000002000a7825 */ /* 0x001fc600078e0234 */
[----:B------:R-:W5:Y:S04]  /*3da0*/  LDL.64 R52, [R1+0xf8] ;  /* 0x0000f80001347983 */ /* 0x000f680000100a00 */
[----:B------:R-:W5:Y:S04]  /*3db0*/  LDL.64 R34, [R1+0xd8] ;  /* 0x0000d80001227983 */ /* 0x000f680000100a00 */
[----:B------:R2:W5:Y:S01]  /*3dc0*/  LDG.E.U16 R81, [R8.64] ;  /* 0x0000000408517981 */ /* 0x000562000c1e1500 */
[----:B------:R-:W-:-:S03]  /*3dd0*/  IMAD.WIDE R82, R0, 0x2, R66 ;  /* 0x0000000200527825 */ /* 0x000fc600078e0242 */
[----:B------:R5:W5:Y:S04]  /*3de0*/  LDG.E.U16 R26, [R10.64] ;  /* 0x000000040a1a7981 */ /* 0x000b68000c1e1500 */
[----:B------:R0:W5:Y:S01]  /*3df0*/  LDG.E.U16 R42, [R16.64] ;  /* 0x00000004102a7981 */ /* 0x000162000c1e1500 */
[----:B------:R-:W-:-:S03]  /*3e00*/  IMAD.WIDE R50, R0, 0x2, R50 ;  /* 0x0000000200327825 */ /* 0x000fc600078e0232 */
[----:B------:R1:W5:Y:S01]  /*3e10*/  LDG.E.U16 R82, [R82.64] ;  /* 0x0000000452527981 */ /* 0x000362000c1e1500 */
[----:B------:R-:W-:-:S03]  /*3e20*/  IMAD.WIDE R64, R0, 0x2, R64 ;  /* 0x0000000200407825 */ /* 0x000fc600078e0240 */
[----:B------:R0:W5:Y:S04]  /*3e30*/  LDG.E.U16 R50, [R50.64] ;  /* 0x0000000432327981 */ /* 0x000168000c1e1500 */
[----:B------:R1:W5:Y:S04]  /*3e40*/  LDG.E.U16 R64, [R64.64] ;  /* 0x0000000440407981 */ /* 0x000368000c1e1500 */
[----:B------:R-:W-:Y:S04]  /*3e50*/  LDSM.16.MT88.4 R240, [R247] ;  /* 0x00000000f7f0783b */ /* 0x000fe80000004200 */
[----:B0-----:R0:W5:Y:S04]  /*3e60*/  LDG.E.U16 R51, [R18.64] ;  /* 0x0000000412337981 */ /* 0x001168000c1e1500 */
[----:B------:R-:W0:Y:S04]  /*3e70*/  LDSM.16.M88.4 R112, [R244+0x8000] ;  /* 0x00800000f470783b */ /* 0x000e280000000200 */
[----:B------:R-:W0:Y:S01]  /*3e80*/  LDSM.16.MT88.4 R232, [R247+0x2000] ;  /* 0x00200000f7e8783b */ /* 0x000e220000004200 */
[----:B------:R-:W-:-:S03]  /*3e90*/  LOP3.LUT R76, R244, 0x40, RZ, 0x3c, !PT ;  /* 0x00000040f44c7812 */ /* 0x000fc600078e3cff */
[----:B------:R-:W-:Y:S04]  /*3ea0*/  LDSM.16.MT88.4 R228, [R247+0x2100] ;  /* 0x00210000f7e4783b */ /* 0x000fe80000004200 */
[----:B------:R-:W-:Y:S04]  /*3eb0*/  LDSM.16.M88.4 R220, [R76+0x8000] ;  /* 0x008000004cdc783b */ /* 0x000fe80000000200 */
[----:B------:R-:W-:Y:S04]  /*3ec0*/  LDSM.16.M88.4 R216, [R76+0x8400] ;  /* 0x008400004cd8783b */ /* 0x000fe80000000200 */
[----:B------:R-:W-:Y:S04]  /*3ed0*/  LDSM.16.M88.4 R212, [R76+0x8800] ;  /* 0x008800004cd4783b */ /* 0x000fe80000000200 */
[----:B------:R-:W-:Y:S04]  /*3ee0*/  LDSM.16.M88.4 R208, [R76+0x8c00] ;  /* 0x008c00004cd0783b */ /* 0x000fe80000000200 */
[----:B------:R-:W-:Y:S04]  /*3ef0*/  LDSM.16.M88.4 R204, [R76+0x9000] ;  /* 0x009000004ccc783b */ /* 0x000fe80000000200 */
[----:B------:R-:W-:Y:S04]  /*3f00*/  LDSM.16.M88.4 R200, [R76+0x9400] ;  /* 0x009400004cc8783b */ /* 0x000fe80000000200 */
[----:B------:R-:W-:Y:S04]  /*3f10*/  LDSM.16.M88.4 R196, [R76+0x9800] ;  /* 0x009800004cc4783b */ /* 0x000fe80000000200 */
[----:B------:R-:W0:Y:S04]  /*3f20*/  LDSM.16.M88.4 R128, [R244+0x8c00] ;  /* 0x008c0000f480783b */ /* 0x000e280000000200 */
[----:B------:R-:W-:Y:S04]  /*3f30*/  LDSM.16.MT88.4 R224, [R247+0x4000] ;  /* 0x00400000f7e0783b */ /* 0x000fe80000004200 */
[----:B------:R-:W-:Y:S04]  /*3f40*/  LDSM.16.MT88.4 R152, [R247+0x6000] ;  /* 0x00600000f798783b */ /* 0x000fe80000004200 */
[----:B------:R-:W-:Y:S04]  /*3f50*/  LDSM.16.MT88.4 R156, [R247+0x4100] ;  /* 0x00410000f79c783b */ /* 0x000fe80000004200 */
[----:B------:R-:W-:Y:S04]  /*3f60*/  LDSM.16.MT88.4 R148, [R247+0x6100] ;  /* 0x00610000f794783b */ /* 0x000fe80000004200 */
[----:B------:R-:W-:Y:S04]  /*3f70*/  LDSM.16.M88.4 R100, [R244+0x9400] ;  /* 0x00940000f464783b */ /* 0x000fe80000000200 */
[----:B------:R-:W-:Y:S04]  /*3f80*/  LDSM.16.M88.4 R124, [R244+0x9800] ;  /* 0x00980000f47c783b */ /* 0x000fe80000000200 */
[----:B------:R-:W-:Y:S04]  /*3f90*/  LDSM.16.M88.4 R84, [R244+0x9c00] ;  /* 0x009c0000f454783b */ /* 0x000fe80000000200 */
[----:B------:R-:W-:Y:S04]  /*3fa0*/  LDSM.16.M88.4 R96, [R244+0xa400] ;  /* 0x00a40000f460783b */ /* 0x000fe80000000200 */
[----:B------:R-:W-:Y:S04]  /*3fb0*/  LDSM.16.M88.4 R132, [R244+0xa800] ;  /* 0x00a80000f484783b */ /* 0x000fe80000000200 */
[----:B------:R-:W-:Y:S01]  /*3fc0*/  LDSM.16.M88.4 R88, [R244+0xb400] ;  /* 0x00b40000f458783b */ /* 0x000fe20000000200 */
[----:B---3--:R-:W-:-:S04]  /*3fd0*/  IMAD.WIDE R46, R0, 0x2, R20 ;  /* 0x00000002002e7825 */ /* 0x008fc800078e0214 */
[C---:B--2---:R-:W-:Y:S01]  /*3fe0*/  IMAD.WIDE R8, R0.reuse, 0x2, R32 ;  /* 0x0000000200087825 */ /* 0x044fe200078e0220 */
[----:B------:R-:W2:Y:S04]  /*3ff0*/  LDL.64 R20, [R1+0x150] ;  /* 0x0001500001147983 */ /* 0x000ea80000100a00 */
[----:B------:R-:W3:Y:S01]  /*4000*/  LDL.64 R32, [R1+0x130] ;  /* 0x0001300001207983 */ /* 0x000ee20000100a00 */
[----:B----4-:R-:W-:-:S03]  /*4010*/  IMAD.WIDE R66, R0, 0x2, R28 ;  /* 0x0000000200427825 */ /* 0x010fc600078e021c */
[----:B------:R-:W4:Y:S01]  /*4020*/  LDL.64 R28, [R1+0xf0] ;  /* 0x0000f000011c7983 */ /* 0x000f220000100a00 */
[----:B-----5:R-:W-:-:S03]  /*4030*/  IMAD.WIDE R10, R0, 0x2, R22 ;  /* 0x00000002000a7825 */ /* 0x020fc600078e0216 */
[----:B------:R-:W5:Y:S01]  /*4040*/  LDL.64 R22, [R1+0xd0] ;  /* 0x0000d00001167983 */ /* 0x000f620000100a00 */
[----:B------:R-:W-:-:S03]  /*4050*/  IMAD.WIDE R16, R0, 0x2, R30 ;  /* 0x0000000200107825 */ /* 0x000fc600078e021e */
[----:B------:R-:W5:Y:S04]  /*4060*/  LDL.64 R30, [R1+0x110] ;  /* 0x00011000011e7983 */ /* 0x000f680000100a00 */
[----:B------:R0:W5:Y:S04]  /*4070*/  LDG.E.U16 R80, [R8.64] ;  /* 0x0000000408507981 */ /* 0x000168000c1e1500 */
[----:B------:R1:W5:Y:S01]  /*4080*/  LDG.E.U16 R46, [R46.64] ;  /* 0x000000042e2e7981 */ /* 0x000362000c1e1500 */
[----:B------:R-:W-:-:S03]  /*4090*/  IMAD.WIDE R48, R0, 0x2, R48 ;  /* 0x0000000200307825 */ /* 0x000fc600078e0230 */
[----:B------:R1:W5:Y:S01]  /*40a0*/  LDG.E.U16 R45, [R10.64] ;  /* 0x000000040a2d7981 */ /* 0x000362000c1e1500 */
[----:B0-----:R-:W-:-:S03]  /*40b0*/  IMAD.WIDE R8, R0, 0x2, R36 ;  /* 0x0000000200087825 */ /* 0x001fc600078e0224 */
[----:B------:R0:W5:Y:S01]  /*40c0*/  LDG.E.U16 R37, [R16.64] ;  /* 0x0000000410257981 */ /* 0x000162000c1e1500 */
[----:B------:R-:W-:-:S03]  /*40d0*/  IMAD.WIDE R38, R0, 0x2, R38 ;  /* 0x0000000200267825 */ /* 0x000fc600078e0226 */
[----:B-1----:R1:W5:Y:S01]  /*40e0*/  LDG.E.U16 R47, [R8.64] ;  /* 0x00000004082f7981 */ /* 0x002362000c1e1500 */
[----:B------:R-:W-:-:S03]  /*40f0*/  IMAD.WIDE R18, R0, 0x2, R68 ;  /* 0x0000000200127825 */ /* 0x000fc600078e0244 */
[----:B------:R1:W5:Y:S01]  /*4100*/  LDG.E.U16 R48, [R48.64] ;  /* 0x0000000430307981 */ /* 0x000362000c1e1500 */
[----:B0-----:R-:W-:-:S03]  /*4110*/  IMAD.WIDE R16, R0, 0x2, R62 ;  /* 0x0000000200107825 */ /* 0x001fc600078e023e */
[----:B------:R0:W5:Y:S04]  /*4120*/  LDG.E.U16 R38, [R38.64] ;  /* 0x0000000426267981 */ /* 0x000168000c1e1500 */
[----:B------:R1:W5:Y:S04]  /*4130*/  LDG.E.U16 R44, [R16.64] ;  /* 0x00000004102c7981 */ /* 0x000368000c1e1500 */
[----:B------:R1:W5:Y:S01]  /*4140*/  LDG.E.U16 R66, [R66.64] ;  /* 0x0000000442427981 */ /* 0x000362000c1e1500 */
[----:B------:R-:W-:-:S03]  /*4150*/  IMAD.WIDE R10, R0, 0x2, R60 ;  /* 0x00000002000a7825 */ /* 0x000fc600078e023c */
[----:B0-----:R0:W5:Y:S01]  /*4160*/  LDG.E.U16 R39, [R18.64] ;  /* 0x0000000412277981 */ /* 0x001162000c1e1500 */
[----:B-1----:R-:W-:-:S03]  /*4170*/  IMAD.WIDE R8, R0, 0x2, R58 ;  /* 0x0000000200087825 */ /* 0x002fc600078e023a */
[----:B------:R1:W5:Y:S04]  /*4180*/  LDG.E.U16 R40, [R10.64] ;  /* 0x000000040a287981 */ /* 0x000368000c1e1500 */
[----:B------:R1:W5:Y:S01]  /*4190*/  LDG.E.U16 R36, [R8.64] ;  /* 0x0000000408247981 */ /* 0x000362000c1e1500 */
[C---:B0-----:R-:W-:Y:S01]  /*41a0*/  IMAD.WIDE R18, R0.reuse, 0x2, R56 ;  /* 0x0000000200127825 */ /* 0x041fe200078e0238 */
[----:B------:R-:W-:Y:S02]  /*41b0*/  HMMA.16816.F32 R236, R240, R112, RZ ;  /* 0x00000070f0ec723c */ /* 0x000fe400000018ff */
[----:B------:R-:W-:Y:S01]  /*41c0*/  LDSM.16.M88.4 R192, [R76+0x9c00] ;  /* 0x009c00004cc0783b */ /* 0x000fe20000000200 */
[----:B------:R-:W-:-:S03]  /*41d0*/  IMAD.WIDE R16, R0, 0x2, R54 ;  /* 0x0000000200107825 */ /* 0x000fc600078e0236 */
[----:B------:R3:W5:Y:S01]  /*41e0*/  LDG.E.U16 R65, [R18.64] ;  /* 0x0000000412417981 */ /* 0x000762000c1e1500 */
[----:B-1----:R-:W-:-:S03]  /*41f0*/  IMAD.WIDE R10, R0, 0x2, R52 ;  /* 0x00000002000a7825 */ /* 0x002fc600078e0234 */
[----:B------:R0:W5:Y:S04]  /*4200*/  LDG.E.U16 R49, [R16.64] ;  /* 0x0000000410317981 */ /* 0x000168000c1e1500 */
[----:B------:R4:W5:Y:S01]  /*4210*/  LDG.E.U16 R24, [R10.64] ;  /* 0x000000040a187981 */ /* 0x000962000c1e1500 */
[----:B------:R-:W-:-:S03]  /*4220*/  IMAD.WIDE R8, R0, 0x2, R34 ;  /* 0x0000000200087825 */ /* 0x000fc600078e0222 */
[----:B------:R-:W-:Y:S04]  /*4230*/  LDSM.16.M88.4 R188, [R76+0xa000] ;  /* 0x00a000004cbc783b */ /* 0x000fe80000000200 */
[----:B------:R5:W5:Y:S04]  /*4240*/  LDG.E.U16 R67, [R8.64] ;  /* 0x0000000408437981 */ /* 0x000b68000c1e1500 */
[----:B------:R-:W-:Y:S04]  /*4250*/  LDSM.16.M88.4 R184, [R76+0xa400] ;  /* 0x00a400004cb8783b */ /* 0x000fe80000000200 */
[----:B------:R-:W-:Y:S04]  /*4260*/  LDSM.16.M88.4 R180, [R76+0xa800] ;  /* 0x00a800004cb4783b */ /* 0x000fe80000000200 */
[----:B------:R-:W-:Y:S04]  /*4270*/  LDSM.16.M88.4 R176, [R76+0xac00] ;  /* 0x00ac00004cb0783b */ /* 0x000fe80000000200 */
[----:B------:R-:W-:Y:S04]  /*4280*/  LDSM.16.M88.4 R172, [R76+0xb000] ;  /* 0x00b000004cac783b */ /* 0x000fe80000000200 */
[----:B------:R-:W-:Y:S04]  /*4290*/  LDSM.16.M88.4 R168, [R76+0xb400] ;  /* 0x00b400004ca8783b */ /* 0x000fe80000000200 */
[----:B------:R-:W-:Y:S04]  /*42a0*/  LDSM.16.M88.4 R164, [R76+0xb800] ;  /* 0x00b800004ca4783b */ /* 0x000fe80000000200 */
[----:B------:R-:W-:Y:S01]  /*42b0*/  LDSM.16.M88.4 R160, [R76+0xbc00] ;  /* 0x00bc00004ca0783b */ /* 0x000fe20000000200 */
[----:B------:R-:W-:Y:S03]  /*42c0*/  HMMA.16816.F32 R248, R232, R114, R236 ;  /* 0x00000072e8f8723c */ /* 0x000fe600000018ec */
[----:B------:R-:W-:Y:S04]  /*42d0*/  LDSM.16.M88.4 R56, [R244+0xa000] ;  /* 0x00a00000f438783b */ /* 0x000fe80000000200 */
[----:B------:R-:W-:Y:S01]  /*42e0*/  LDSM.16.M88.4 R68, [R244+0xac00] ;  /* 0x00ac0000f444783b */ /* 0x000fe20000000200 */
[----:B------:R-:W-:Y:S03]  /*42f0*/  HMMA.16816.F32 R104, R240, R128, RZ ;  /* 0x00000080f068723c */ /* 0x000fe600000018ff */
[----:B------:R-:W-:Y:S04]  /*4300*/  LDSM.16.M88.4 R60, [R244+0xb000] ;  /* 0x00b00000f43c783b */ /* 0x000fe80000000200 */
[----:B------:R-:W-:Y:S01]  /*4310*/  LDSM.16.M88.4 R52, [R244+0xb800] ;  /* 0x00b80000f434783b */ /* 0x000fe20000000200 */
[----:B--2---:R-:W-:-:S04]  /*4320*/  IMAD.WIDE R20, R0, 0x2, R20 ;  /* 0x0000000200147825 */ /* 0x004fc800078e0214 */
[C---:B---3--:R-:W-:Y:S01]  /*4330*/  IMAD.WIDE R18, R0.reuse, 0x2, R32 ;  /* 0x0000000200127825 */ /* 0x048fe200078e0220 */
[----:B------:R1:W2:Y:S04]  /*4340*/  LDG.E.U16 R109, [R20.64] ;  /* 0x00000004146d7981 */ /* 0x0002a8000c1e1500 */
[----:B------:R3:W2:Y:S01]  /*4350*/  LDG.E.U16 R108, [R18.64] ;  /* 0x00000004126c7981 */ /* 0x0006a2000c1e1500 */
[----:B----4-:R-:W-:-:S03]  /*4360*/  IMAD.WIDE R10, R0, 0x2, R28 ;  /* 0x00000002000a7825 */ /* 0x010fc600078e021c */
[----:B------:R-:W4:Y:S01]  /*4370*/  LDSM.16.M88.4 R32, [R244+0x8800] ;  /* 0x00880000f420783b */ /* 0x000f220000000200 */
[----:B-----5:R-:W-:-:S03]  /*4380*/  IMAD.WIDE R8, R0, 0x2, R22 ;  /* 0x0000000200087825 */ /* 0x020fc600078e0216 */
[----:B------:R5:W2:Y:S04]  /*4390*/  LDG.E.U16 R137, [R10.64] ;  /* 0x000000040a897981 */ /* 0x000aa8000c1e1500 */
[----:B------:R5:W2:Y:S01]  /*43a0*/  LDG.E.U16 R136, [R8.64] ;  /* 0x0000000408887981 */ /* 0x000aa2000c1e1500 */
[----:B0-----:R-:W-:-:S03]  /*43b0*/  IMAD.WIDE R16, R0, 0x2, R30 ;  /* 0x0000000200107825 */ /* 0x001fc600078e021e */
[----:B------:R-:W-:Y:S04]  /*43c0*/  LDSM.16.M88.4 R28, [R244+0x9000] ;  /* 0x00900000f41c783b */ /* 0x000fe80000000200 */
[----:B------:R3:W2:Y:S04]  /*43d0*/  LDG.E.U16 R83, [R16.64] ;  /* 0x0000000410537981 */ /* 0x0006a8000c1e1500 */
[----:B-----5:R-:W0:Y:S04]  /*43e0*/  LDSM.16.M88.4 R8, [R244+0x8400] ;  /* 0x00840000f408783b */ /* 0x020e280000000200 */
[----:B-1----:R-:W-:Y:S04]  /*43f0*/  LDSM.16.M88.4 R20, [R244+0xbc00] ;  /* 0x00bc0000f414783b */ /* 0x002fe80000000200 */
[----:B---3--:R-:W1:Y:S04]  /*4400*/  LDSM.16.MT88.4 R16, [R247+0x100] ;  /* 0x00010000f710783b */ /* 0x008e680000004200 */
[----:B------:R-:W-:Y:S01]  /*4410*/  BAR.SYNC.DEFER_BLOCKING 0x0 ;  /* 0x0000000000007b1d */ /* 0x000fe20000010000 */
[C---:B----4-:R-:W-:Y:S08]  /*4420*/  HMMA.16816.F32 R76, R240.reuse, R32, RZ ;  /* 0x00000020f04c723c */ /* 0x050ff000000018ff */
[----:B0-----:R-:W-:Y:S11]  /*4430*/  HMMA.16816.F32 R116, R240, R8, RZ ;  /* 0x00000008f074723c */ /* 0x001ff600000018ff */
[----:B------:R-:W-:Y:S11]  /*4440*/  @!UPT UIADD3 URZ, URZ, URZ, URZ ;  /* 0x0000003f3f3ff290 */ /* 0x000ff6000fffe03f */
[----:B------:R-:W-:Y:S02]  /*4450*/  @!UPT UIADD3 URZ, URZ, URZ, URZ ;  /* 0x0000003f3f3ff290 */ /* 0x000fe4000fffe03f */
[C---:B------:R-:W-:Y:S08]  /*4460*/  HMMA.16816.F32 R236, R232.reuse, R10, R116 ;  /* 0x0000000ae8ec723c */ /* 0x040ff00000001874 */
[----:B------:R-:W-:Y:S08]  /*4470*/  HMMA.16816.F32 R116, R232, R34, R76 ;  /* 0x00000022e874723c */ /* 0x000ff0000000184c */
[----:B-1----:R-:W-:Y:S11]  /*4480*/  HMMA.16816.F32 R76, R16, R112, RZ ;  /* 0x00000070104c723c */ /* 0x002ff600000018ff */
[----:B------:R-:W-:Y:S11]  /*4490*/  @!UPT UIADD3 URZ, URZ, URZ, URZ ;  /* 0x0000003f3f3ff290 */ /* 0x000ff6000fffe03f */
[----:B------:R-:W-:Y:S02]  /*44a0*/  @!UPT UIADD3 URZ, URZ, URZ, URZ ;  /* 0x0000003f3f3ff290 */ /* 0x000fe4000fffe03f */
[----:B------:R-:W-:Y:S08]  /*44b0*/  HMMA.16816.F32 R112, R228, R114, R76 ;  /* 0x00000072e470723c */ /* 0x000ff0000000184c */
[----:B------:R-:W-:Y:S11]  /*44c0*/  HMMA.16816.F32 R76, R16, R8, RZ ;  /* 0x00000008104c723c */ /* 0x000ff600000018ff */
[----:B------:R-:W-:Y:S11]  /*44d0*/  @!UPT UIADD3 URZ, URZ, URZ, URZ ;  /* 0x0000003f3f3ff290 */ /* 0x000ff6000fffe03f */
[----:B------:R-:W-:Y:S02]  /*44e0*/  @!UPT UIADD3 URZ, URZ, URZ, URZ ;  /* 0x0000003f3f3ff290 */ /* 0x000fe4000fffe03f */
[----:B------:R-:W-:Y:S08]  /*44f0*/  HMMA.16816.F32 R8, R228, R10, R76 ;  /* 0x0000000ae408723c */ /* 0x000ff0000000184c */
[----:B------:R-:W-:Y:S11]  /*4500*/  HMMA.16816.F32 R76, R16, R32, RZ ;  /* 0x00000020104c723c */ /* 0x000ff600000018ff */
[----:B------:R-:W-:Y:S11]  /*4510*/  @!UPT UIADD3 URZ, URZ, URZ, URZ ;  /* 0x0000003f3f3ff290 */ /* 0x000ff6000fffe03f */
[----:B------:R-:W-:Y:S02]  /*4520*/  @!UPT UIADD3 URZ, URZ, URZ, URZ ;  /* 0x0000003f3f3ff290 */ /* 0x000fe4000fffe03f */
[----:B------:R-:W-:Y:S08]  /*4530*/  HMMA.16816.F32 R32, R228, R34, R76 ;  /* 0x00000022e420723c */ /* 0x000ff0000000184c */
[----:B------:R-:W-:Y:S01]  /*4540*/  HMMA.16816.F32 R76, R16, R128, RZ ;  /* 0x00000080104c723c */ /* 0x000fe200000018ff */
[----:B------:R-:W-:-:S07]  /*4550*/  LOP3.LUT R111, R246, 0x20, RZ, 0x3c, !PT ;  /* 0x00000020f66f7812 */ /* 0x000fce00078e3cff */
[----:B------:R-:W-:Y:S08]  /*4560*/  HMMA.16816.F32 R104, R232, R130, R104 ;  /* 0x00000082e868723c */ /* 0x000ff00000001868 */
[----:B------:R-:W-:Y:S08]  /*4570*/  HMMA.16816.F32 R120, R240, R28, RZ ;  /* 0x0000001cf078723c */ /* 0x000ff000000018ff */
[----:B------:R-:W-:Y:S08]  /*4580*/  HMMA.16816.F32 R128, R228, R130, R76 ;  /* 0x00000082e480723c */ /* 0x000ff0000000184c */
[----:B------:R-:W-:Y:S01]  /*4590*/  HMMA.16816.F32 R76, R16, R28, RZ ;  /* 0x0000001c104c723c */ /* 0x000fe200000018ff */
[----:B------:R-:W-:Y:S04]  /*45a0*/  STS.U16 [R246+0x8000], R50 ;  /* 0x00800032f6007388 */ /* 0x000fe80000000400 */
[----:B------:R-:W-:Y:S04]  /*45b0*/  STS.U16 [R246+0x8800], R64 ;  /* 0x00880040f6007388 */ /* 0x000fe80000000400 */
[----:B------:R-:W-:Y:S04]  /*45c0*/  STS.U16 [R246+0x9000], R51 ;  /* 0x00900033f6007388 */ /* 0x000fe80000000400 */
[----:B------:R-:W-:Y:S04]  /*45d0*/  STS.U16 [R246+0x9800], R46 ;  /* 0x0098002ef6007388 */ /* 0x000fe80000000400 */
[----:B------:R-:W-:Y:S04]  /*45e0*/  STS.U16 [R246+0xa000], R45 ;  /* 0x00a0002df6007388 */ /* 0x000fe80000000400 */
[----:B------:R-:W-:Y:S04]  /*45f0*/  STS.U16 [R246+0xa800], R47 ;  /* 0x00a8002ff6007388 */ /* 0x000fe80000000400 */
[----:B------:R-:W-:Y:S04]  /*4600*/  STS.U16 [R246+0xb000], R48 ;  /* 0x00b00030f6007388 */ /* 0x000fe80000000400 */
[----:B------:R-:W-:Y:S01]  /*4610*/  STS.U16 [R246+0xb800], R44 ;  /* 0x00b8002cf6007388 */ /* 0x000fe20000000400 */
[----:B------:R-:W-:-:S03]  /*4620*/  LOP3.LUT R110, R246, 0x40, RZ, 0x3c, !PT ;  /* 0x00000040f66e7812 */ /* 0x000fc600078e3cff */
        /* <DEDUP_REMOVED lines=11> */
[-C--:B------:R-:W-:Y:S03]  /*46e0*/  HMMA.16816.F32 R120, R232, R30.reuse, R120 ;  /* 0x0000001ee878723c */ /* 0x080fe60000001878 */
[----:B------:R-:W-:Y:S04]  /*46f0*/  STS.U16 [R110+0x9c00], R66 ;  /* 0x009c00426e007388 */ /* 0x000fe80000000400 */
[----:B------:R-:W-:Y:S01]  /*4700*/  STS.U16 [R110+0xa400], R65 ;  /* 0x00a400416e007388 */ /* 0x000fe20000000400 */
[----:B------:R-:W-:Y:S03]  /*4710*/  HMMA.16816.F32 R28, R228, R30, R76 ;  /* 0x0000001ee41c723c */ /* 0x000fe6000000184c */
[----:B------:R-:W-:Y:S04]  /*4720*/  STS.U16 [R110+0xac00], R49 ;  /* 0x00ac00316e007388 */ /* 0x000fe80000000400 */
[----:B------:R0:W-:Y:S01]  /*4730*/  STS.U16 [R110+0xb400], R24 ;  /* 0x00b400186e007388 */ /* 0x0001e20000000400 */
[-C--:B------:R-:W-:Y:S08]  /*4740*/  HMMA.16816.F32 R76, R16, R100.reuse, RZ ;  /* 0x00000064104c723c */ /* 0x080ff000000018ff */
[C---:B0-----:R-:W-:Y:S08]  /*4750*/  HMMA.16816.F32 R24, R240.reuse, R100, RZ ;  /* 0x00000064f018723c */ /* 0x041ff000000018ff */
[----:B------:R-:W-:Y:S11]  /*4760*/  HMMA.16816.F32 R144, R240, R124, RZ ;  /* 0x0000007cf090723c */ /* 0x000ff600000018ff */
[----:B------:R-:W-:Y:S05]  /*4770*/  @!UPT UIADD3 URZ, URZ, URZ, URZ ;  /* 0x0000003f3f3ff290 */ /* 0x000fea000fffe03f */
[-C--:B------:R-:W-:Y:S08]  /*4780*/  HMMA.16816.F32 R24, R232, R102.reuse, R24 ;  /* 0x00000066e818723c */ /* 0x080ff00000001818 */
[----:B------:R-:W-:Y:S08]  /*4790*/  HMMA.16816.F32 R100, R228, R102, R76 ;  /* 0x00000066e464723c */ /* 0x000ff0000000184c */
[----:B------:R-:W-:Y:S01]  /*47a0*/  HMMA.16816.F32 R76, R16, R124, RZ ;  /* 0x0000007c104c723c */ /* 0x000fe200000018ff */
[----:B------:R-:W-:Y:S01]  /*47b0*/  LOP3.LUT R138, R246, 0x60, RZ, 0x3c, !PT ;  /* 0x00000060f68a7812 */ /* 0x000fe200078e3cff */
[----:B------:R-:W-:Y:S04]  /*47c0*/  STS.U16 [R110+0xbc00], R67 ;  /* 0x00bc00436e007388 */ /* 0x000fe80000000400 */
[----:B------:R-:W-:Y:S04]  /*47d0*/  STS.U16 [R138+0x8600], R82 ;  /* 0x008600528a007388 */ /* 0x000fe80000000400 */
[----:B------:R-:W-:Y:S01]  /*47e0*/  STS.U16 [R138+0x8e00], R81 ;  /* 0x008e00518a007388 */ /* 0x000fe20000000400 */
[-C--:B------:R-:W-:Y:S03]  /*47f0*/  HMMA.16816.F32 R144, R232, R126.reuse, R144 ;  /* 0x0000007ee890723c */ /* 0x080fe60000001890 */
[----:B------:R-:W-:Y:S04]  /*4800*/  STS.U16 [R138+0x9600], R80 ;  /* 0x009600508a007388 */ /* 0x000fe80000000400 */
[----:B--2---:R-:W-:Y:S04]  /*4810*/  STS.U16 [R138+0x9e00], R109 ;  /* 0x009e006d8a007388 */ /* 0x004fe80000000400 */
[----:B------:R0:W-:Y:S02]  /*4820*/  STS.U16 [R138+0xa600], R108 ;  /* 0x00a6006c8a007388 */ /* 0x0001e40000000400 */
[----:B------:R-:W-:Y:S08]  /*4830*/  HMMA.16816.F32 R124, R228, R126, R76 ;  /* 0x0000007ee47c723c */ /* 0x000ff0000000184c */
[-C--:B0-----:R-:W-:Y:S08]  /*4840*/  HMMA.16816.F32 R108, R240, R84.reuse, RZ ;  /* 0x00000054f06c723c */ /* 0x081ff000000018ff */
[----:B------:R-:W-:Y:S08]  /*4850*/  HMMA.16816.F32 R76, R16, R84, RZ ;  /* 0x00000054104c723c */ /* 0x000ff000000018ff */
[----:B------:R-:W-:Y:S08]  /*4860*/  HMMA.16816.F32 R48, R240, R56, RZ ;  /* 0x00000038f030723c */ /* 0x000ff000000018ff */
[-C--:B------:R-:W-:Y:S08]  /*4870*/  HMMA.16816.F32 R108, R232, R86.reuse, R108 ;  /* 0x00000056e86c723c */ /* 0x080ff0000000186c */
[----:B------:R-:W-:Y:S08]  /*4880*/  HMMA.16816.F32 R84, R228, R86, R76 ;  /* 0x00000056e454723c */ /* 0x000ff0000000184c */
[----:B------:R-:W-:Y:S08]  /*4890*/  HMMA.16816.F32 R76, R16, R56, RZ ;  /* 0x00000038104c723c */ /* 0x000ff000000018ff */
[----:B------:R-:W-:Y:S08]  /*48a0*/  HMMA.16816.F32 R48, R232, R58, R48 ;  /* 0x0000003ae830723c */ /* 0x000ff00000001830 */
[----:B------:R-:W-:Y:S08]  /*48b0*/  HMMA.16816.F32 R40, R240, R96, RZ ;  /* 0x00000060f028723c */ /* 0x000ff000000018ff */
[----:B------:R-:W-:Y:S08]  /*48c0*/  HMMA.16816.F32 R56, R228, R58, R76 ;  /* 0x0000003ae438723c */ /* 0x000ff0000000184c */
[----:B------:R-:W-:Y:S01]  /*48d0*/  HMMA.16816.F32 R76, R16, R96, RZ ;  /* 0x00000060104c723c */ /* 0x000fe200000018ff */
[----:B------:R0:W-:Y:S07]  /*48e0*/  STS.U16 [R138+0xae00], R83 ;  /* 0x00ae00538a007388 */ /* 0x0001ee0000000400 */
[----:B------:R-:W-:Y:S08]  /*48f0*/  HMMA.16816.F32 R40, R232, R98, R40 ;  /* 0x00000062e828723c */ /* 0x000ff00000001828 */
[----:B0-----:R-:W-:Y:S08]  /*4900*/  HMMA.16816.F32 R80, R240, R132, RZ ;  /* 0x00000084f050723c */ /* 0x001ff000000018ff */
[----:B------:R-:W-:Y:S08]  /*4910*/  HMMA.16816.F32 R96, R228, R98, R76 ;  /* 0x00000062e460723c */ /* 0x000ff0000000184c */
[----:B------:R-:W-:Y:S01]  /*4920*/  HMMA.16816.F32 R76, R16, R132, RZ ;  /* 0x00000084104c723c */ /* 0x000fe200000018ff */
[----:B------:R-:W-:Y:S04]  /*4930*/  STS.U16 [R138+0xb600], R137 ;  /* 0x00b600898a007388 */ /* 0x000fe80000000400 */
[----:B------:R0:W-:Y:S03]  /*4940*/  STS.U16 [R138+0xbe00], R136 ;  /* 0x00be00888a007388 */ /* 0x0001e60000000400 */
[----:B------:R-:W-:Y:S08]  /*4950*/  HMMA.16816.F32 R80, R232, R134, R80 ;  /* 0x00000086e850723c */ /* 0x000ff00000001850 */
[----:B0-----:R-:W-:Y:S08]  /*4960*/  HMMA.16816.F32 R136, R240, R68, RZ ;  /* 0x00000044f088723c */ /* 0x001ff000000018ff */
[----:B------:R-:W-:Y:S08]  /*4970*/  HMMA.16816.F32 R132, R228, R134, R76 ;  /* 0x00000086e484723c */ /* 0x000ff0000000184c */
[----:B------:R-:W-:Y:S08]  /*4980*/  HMMA.16816.F32 R76, R16, R68, RZ ;  /* 0x00000044104c723c */ /* 0x000ff000000018ff */
        /* <DEDUP_REMOVED lines=8> */
[-C--:B------:R-:W-:Y:S11]  /*4a10*/  HMMA.16816.F32 R44, R232, R90.reuse, R44 ;  /* 0x0000005ae82c723c */ /* 0x080ff6000000182c */
[----:B------:R-:W-:Y:S05]  /*4a20*/  @!UPT UIADD3 URZ, URZ, URZ, URZ ;  /* 0x0000003f3f3ff290 */ /* 0x000fea000fffe03f */
[----:B------:R-:W-:Y:S08]  /*4a30*/  HMMA.16816.F32 R88, R228, R90, R76 ;  /* 0x0000005ae458723c */ /* 0x000ff0000000184c */
[C---:B------:R-:W-:Y:S08]  /*4a40*/  HMMA.16816.F32 R76, R16.reuse, R52, RZ ;  /* 0x00000034104c723c */ /* 0x040ff000000018ff */
[----:B------:R-:W-:Y:S08]  /*4a50*/  HMMA.16816.F32 R16, R16, R20, RZ ;  /* 0x000000141010723c */ /* 0x000ff000000018ff */
[C---:B------:R-:W-:Y:S01]  /*4a60*/  HMMA.16816.F32 R64, R240.reuse, R52, RZ ;  /* 0x00000034f040723c */ /* 0x040fe200000018ff */
[----:B------:R-:W2:Y:S07]  /*4a70*/  LDL.LU R53, [R1+0xb0] ;  /* 0x0000b00001357983 */ /* 0x000eae0000300800 */
[----:B------:R-:W-:Y:S08]  /*4a80*/  HMMA.16816.F32 R240, R240, R20, RZ ;  /* 0x00000014f0f0723c */ /* 0x000ff000000018ff */
[C---:B------:R-:W-:Y:S08]  /*4a90*/  HMMA.16816.F32 R76, R228.reuse, R54, R76 ;  /* 0x00000036e44c723c */ /* 0x040ff0000000184c */
[----:B------:R-:W-:Y:S01]  /*4aa0*/  HMMA.16816.F32 R16, R228, R22, R16 ;  /* 0x00000016e410723c */ /* 0x000fe20000001810 */
[----:B------:R-:W3:Y:S07]  /*4ab0*/  LDL.LU R228, [R1+0xb8] ;  /* 0x0000b80001e47983 */ /* 0x000eee0000300800 */
[-C--:B------:R-:W-:Y:S08]  /*4ac0*/  HMMA.16816.F32 R112, R156, R220.reuse, R112 ;  /* 0x000000dc9c70723c */ /* 0x080ff00000001870 */
[C---:B------:R-:W-:Y:S08]  /*4ad0*/  HMMA.16816.F32 R248, R224.reuse, R220, R248 ;  /* 0x000000dce0f8723c */ /* 0x040ff000000018f8 */
[-C--:B------:R-:W-:Y:S08]  /*4ae0*/  HMMA.16816.F32 R236, R224, R216.reuse, R236 ;  /* 0x000000d8e0ec723c */ /* 0x080ff000000018ec */
[----:B------:R-:W-:Y:S08]  /*4af0*/  HMMA.16816.F32 R8, R156, R216, R8 ;  /* 0x000000d89c08723c */ /* 0x000ff00000001808 */
[C---:B------:R-:W-:Y:S08]  /*4b00*/  HMMA.16816.F32 R64, R232.reuse, R54, R64 ;  /* 0x00000036e840723c */ /* 0x040ff00000001840 */
[----:B------:R-:W-:Y:S08]  /*4b10*/  HMMA.16816.F32 R240, R232, R22, R240 ;  /* 0x00000016e8f0723c */ /* 0x000ff000000018f0 */
[-C--:B------:R-:W-:Y:S08]  /*4b20*/  HMMA.16816.F32 R116, R224, R212.reuse, R116 ;  /* 0x000000d4e074723c */ /* 0x080ff00000001874 */
[C---:B------:R-:W-:Y:S08]  /*4b30*/  HMMA.16816.F32 R32, R156.reuse, R212, R32 ;  /* 0x000000d49c20723c */ /* 0x040ff00000001820 */
        /* <DEDUP_REMOVED lines=12> */
[----:B------:R-:W-:Y:S01]  /*4c00*/  HMMA.16816.F32 R16, R156, R160, R16 ;  /* 0x000000a09c10723c */ /* 0x000fe20000001810 */
[----:B------:R-:W-:Y:S07]  /*4c10*/  BAR.SYNC.DEFER_BLOCKING 0x0 ;  /* 0x0000000000007b1d */ /* 0x000fee0000010000 */
[-C--:B------:R-:W-:Y:S08]  /*4c20*/  HMMA.16816.F32 R112, R148, R222.reuse, R112 ;  /* 0x000000de9470723c */ /* 0x080ff00000001870 */
[C---:B------:R-:W-:Y:S08]  /*4c30*/  HMMA.16816.F32 R248, R152.reuse, R222, R248 ;  /* 0x000000de98f8723c */ /* 0x040ff000000018f8 */
[-C--:B------:R-:W-:Y:S01]  /*4c40*/  HMMA.16816.F32 R236, R152, R218.reuse, R236 ;  /* 0x000000da98ec723c */ /* 0x080fe200000018ec */
[----:B------:R-:W-:Y:S07]  /*4c50*/  LDSM.16.M88.4 R156, [R245+0x9800] ;  /* 0x00980000f59c783b */ /* 0x000fee0000000200 */
[----:B------:R-:W-:Y:S08]  /*4c60*/  HMMA.16816.F32 R8, R148, R218, R8 ;  /* 0x000000da9408723c */ /* 0x000ff00000001808 */
        /* <DEDUP_REMOVED lines=13> */
[----:B------:R-:W4:Y:S07]  /*4d40*/  LDL.LU R227, [R1+0xb4] ;  /* 0x0000b40001e37983 */ /* 0x000f2e0000300800 */
[----:B------:R-:W-:Y:S01]  /*4d50*/  HMMA.16816.F32 R116, R152, R214, R116 ;  /* 0x000000d69874723c */ /* 0x000fe20000001874 */
[----:B------:R-:W-:Y:S01]  /*4d60*/  FMUL R22, R249, c[0x0][0x188] ;  /* 0x00006200f9167a20 */ /* 0x000fe20000400000 */
[----:B------:R-:W5:Y:S01]  /*4d70*/  LDL.LU R164, [R1+0x80] ;  /* 0x0000800001a47983 */ /* 0x000f620000300800 */
[----:B------:R-:W-:-:S05]  /*4d80*/  FMUL R52, R114, c[0x0][0x188] ;  /* 0x0000620072347a20 */ /* 0x000fca0000400000 */
        /* <DEDUP_REMOVED lines=12> */
[C---:B------:R-:W-:Y:S01]  /*4e50*/  HMMA.16816.F32 R76, R148.reuse, R166, R76 ;  /* 0x000000a6944c723c */ /* 0x040fe2000000184c */
[----:B------:R-:W-:Y:S01]  /*4e60*/  FMUL R20, R250, c[0x0][0x188] ;  /* 0x00006200fa147a20 */ /* 0x000fe20000400000 */
[----:B------:R-:W2:Y:S06]  /*4e70*/  LDL.LU R165, [R1+0x84] ;  /* 0x0000840001a57983 */ /* 0x000eac0000300800 */
[----:B------:R-:W-:Y:S01]  /*4e80*/  HMMA.16816.F32 R148, R148, R162, R16 ;  /* 0x000000a29494723c */ /* 0x000fe20000001810 */
[----:B------:R-:W-:-:S06]  /*4e90*/  FMUL R21, R251, c[0x0][0x188] ;  /* 0x00006200fb157a20 */ /* 0x000fcc0000400000 */
[----:B------:R-:W-:Y:S02]  /*4ea0*/  FMUL R16, R112, c[0x0][0x188] ;  /* 0x0000620070107a20 */ /* 0x000fe40000400000 */
[----:B------:R-:W-:Y:S02]  /*4eb0*/  FMUL R17, R113, c[0x0][0x188] ;  /* 0x0000620071117a20 */ /* 0x000fe40000400000 */
[----:B------:R-:W-:Y:S02]  /*4ec0*/  FMUL R19, R248, c[0x0][0x188] ;  /* 0x00006200f8137a20 */ /* 0x000fe40000400000 */
[----:B------:R-:W-:Y:S01]  /*4ed0*/  FMUL R18, R115, c[0x0][0x188] ;  /* 0x0000620073127a20 */ /* 0x000fe20000400000 */
[----:B------:R-:W-:Y:S01]  /*4ee0*/  FMNMX R16, R16, R17, !PT ;  /* 0x0000001110107209 */ /* 0x000fe20007800000 */
[----:B------:R-:W-:Y:S01]  /*4ef0*/  FMUL R17, R236, c[0x0][0x188] ;  /* 0x00006200ec117a20 */ /* 0x000fe20000400000 */
[----:B------:R-:W-:Y:S02]  /*4f00*/  FMNMX R19, R19, R22, !PT ;  /* 0x0000001613137209 */ /* 0x000fe40007800000 */
[----:B------:R-:W-:Y:S01]  /*4f10*/  FMNMX R52, R52, R18, !PT ;  /* 0x0000001234347209 */ /* 0x000fe20007800000 */
[----:B------:R-:W-:Y:S01]  /*4f20*/  FMUL R18, R10, c[0x0][0x188] ;  /* 0x000062000a127a20 */ /* 0x000fe20000400000 */
[----:B------:R-:W-:Y:S01]  /*4f30*/  FMNMX R20, R20, R21, !PT ;  /* 0x0000001514147209 */ /* 0x000fe20007800000 */
[----:B------:R-:W-:Y:S01]  /*4f40*/  FMUL R22, R238, c[0x0][0x188] ;  /* 0x00006200ee167a20 */ /* 0x000fe20000400000 */
[----:B------:R-:W-:Y:S01]  /*4f50*/  FMNMX R19, R17, R19, !PT ;  /* 0x0000001311137209 */ /* 0x000fe20007800000 */
[----:B------:R-:W-:Y:S01]  /*4f60*/  FMUL R17, R237, c[0x0][0x188] ;  /* 0x00006200ed117a20 */ /* 0x000fe20000400000 */
[----:B------:R-:W-:Y:S01]  /*4f70*/  FMNMX R52, R18, R52, !PT ;  /* 0x0000003412347209 */ /* 0x000fe20007800000 */
[C---:B------:R-:W-:Y:S01]  /*4f80*/  HMMA.16816.F32 R104, R152.reuse, R210, R104 ;  /* 0x000000d29868723c */ /* 0x040fe20000001868 */
[----:B------:R-:W-:Y:S01]  /*4f90*/  FMUL R18, R239, c[0x0][0x188] ;  /* 0x00006200ef127a20 */ /* 0x000fe20000400000 */
[----:B------:R-:W-:Y:S01]  /*4fa0*/  FMNMX R20, R22, R20, !PT ;  /* 0x0000001416147209 */ /* 0x000fe20007800000 */
        /* <DEDUP_REMOVED lines=77> */
[----:B------:R-:W-:Y:S01]  /*5480*/  HMMA.16816.F32 R48, R152, R190, R48 ;  /* 0x000000be9830723c */ /* 0x000fe20000001830 */
[----:B------:R-:W-:Y:S01]  /*5490*/  FMUL R22, R146, c[0x0][0x188] ;  /* 0x0000620092167a20 */ /* 0x000fe20000400000 */
[----:B------:R-:W-:-:S02]  /*54a0*/  FMNMX R20, R21, R20, !PT ;  /* 0x0000001415147209 */ /* 0x000fc40007800000 */
        /* <DEDUP_REMOVED lines=30> */
[----:B------:R-:W-:Y:S01]  /*5690*/  HMMA.16816.F32 R136, R152, R178, R136 ;  /* 0x000000b29888723c */ /* 0x000fe20000001888 */
[----:B------:R-:W-:Y:S01]  /*56a0*/  FMNMX R16, R17, R16, !PT ;  /* 0x0000001011107209 */ /* 0x000fe20007800000 */
[----:B------:R-:W-:Y:S01]  /*56b0*/  FMUL R17, R56, c[0x0][0x188] ;  /* 0x0000620038117a20 */ /* 0x000fe20000400000 */
[----:B------:R-:W-:Y:S01]  /*56c0*/  FMNMX R52, R18, R52, !PT ;  /* 0x0000003412347209 */ /* 0x000fe20007800000 */
[----:B------:R-:W-:Y:S01]  /*56d0*/  FMUL R18, R49, c[0x0][0x188] ;  /* 0x0000620031127a20 */ /* 0x000fe20000400000 */
[----:B------:R-:W-:-:S03]  /*56e0*/  FMNMX R19, R22, R19, !PT ;  /* 0x0000001316137209 */ /* 0x000fc60007800000 */
[----:B------:R-:W-:Y:S01]  /*56f0*/  HMMA.16816.F32 R36, R152, R174, R36 ;  /* 0x000000ae9824723c */ /* 0x000fe20000001824 */
[----:B------:R-:W-:Y:S01]  /*5700*/  FMNMX R16, R17, R16, !PT ;  /* 0x0000001011107209 */ /* 0x000fe20007800000 */
[----:B------:R-:W-:Y:S01]  /*5710*/  FMUL R17, R58, c[0x0][0x188] ;  /* 0x000062003a117a20 */ /* 0x000fe20000400000 */
[----:B------:R-:W-:Y:S01]  /*5720*/  FMNMX R18, R18, R19, !PT ;  /* 0x0000001312127209 */ /* 0x000fe20007800000 */
[----:B------:R-:W-:Y:S01]  /*5730*/  FMUL R22, R40, c[0x0][0x188] ;  /* 0x0000620028167a20 */ /* 0x000fe20000400000 */
[----:B------:R-:W-:Y:S01]  /*5740*/  LDSM.16.M88.4 R180, [R245+0xb800] ;  /* 0x00b80000f5b4783b */ /* 0x000fe20000000200 */
[----:B------:R-:W-:Y:S01]  /*5750*/  FMUL R19, R57, c[0x0][0x188] ;  /* 0x0000620039137a20 */ /* 0x000fe20000400000 */
[----:B------:R-:W-:Y:S01]  /*5760*/  FMNMX R52, R17, R52, !PT ;  /* 0x0000003411347209 */ /* 0x000fe20007800000 */
[----:B------:R-:W-:Y:S01]  /*5770*/  FMUL R17, R41, c[0x0][0x188] ;  /* 0x0000620029117a20 */ /* 0x000fe20000400000 */
[----:B------:R-:W-:Y:S02]  /*5780*/  FMNMX R18, R22, R18, !PT ;  /* 0x0000001216127209 */ /* 0x000fe40007800000 */
[----:B------:R-:W-:Y:S01]  /*5790*/  FMNMX R16, R19, R16, !PT ;  /* 0x0000001013107209 */ /* 0x000fe20007800000 */
[----:B------:R-:W-:Y:S01]  /*57a0*/  FMUL R19, R59, c[0x0][0x188] ;  /* 0x000062003b137a20 */ /* 0x000fe20000400000 */
[----:B------:R-:W-:Y:S01]  /*57b0*/  FMNMX R17, R17, R18, !PT ;  /* 0x0000001211117209 */ /* 0x000fe20007800000 */
[----:B------:R-:W-:-:S02]  /*57c0*/  FMUL R22, R80, c[0x0][0x188] ;  /* 0x0000620050167a20 */ /* 0x000fc40000400000 */
        /* <DEDUP_REMOVED lines=14> */
[----:B------:R-:W-:Y:S01]  /*58b0*/  FMNMX R52, R18, R52, !PT ;  /* 0x0000003412347209 */ /* 0x000fe20007800000 */
[----:B------:R-:W-:Y:S01]  /*58c0*/  FMUL R18, R137, c[0x0][0x188] ;  /* 0x0000620089127a20 */ /* 0x000fe20000400000 */
[----:B------:R-:W-:-:S04]  /*58d0*/  FMNMX R19, R22, R19, !PT ;  /* 0x0000001316137209 */ /* 0x000fc80007800000 */
[----:B------:R-:W-:Y:S01]  /*58e0*/  HMMA.16816.F32 R240, R152, R162, R240 ;  /* 0x000000a298f0723c */ /* 0x000fe200000018f0 */
        /* <DEDUP_REMOVED lines=48> */
[----:B------:R-:W5:Y:S01]  /*5bf0*/  LDL.LU R166, [R1+0x88] ;  /* 0x0000880001a67983 */ /* 0x000f620000300800 */
[----:B------:R-:W-:Y:S01]  /*5c00*/  FMUL R20, R69, c[0x0][0x188] ;  /* 0x0000620045147a20 */ /* 0x000fe20000400000 */
[----:B------:R-:W-:Y:S01]  /*5c10*/  FMNMX R17, R17, R22, !PT ;  /* 0x0000001611117209 */ /* 0x000fe20007800000 */
[----:B------:R-:W-:Y:S01]  /*5c20*/  FMUL R18, R46, c[0x0][0x188] ;  /* 0x000062002e127a20 */ /* 0x000fe20000400000 */
[----:B------:R-:W-:Y:S01]  /*5c30*/  FMNMX R52, R21, R52, !PT ;  /* 0x0000003415347209 */ /* 0x000fe20007800000 */
[----:B------:R-:W-:Y:S01]  /*5c40*/  FMUL R22, R71, c[0x0][0x188] ;  /* 0x0000620047167a20 */ /* 0x000fe20000400000 */
[----:B------:R-:W0:Y:S01]  /*5c50*/  SHFL.BFLY PT, R21, R19, 0x2, 0x1f ;  /* 0x0c401f0013157f89 */ /* 0x000e2200000e0000 */
        /* <DEDUP_REMOVED lines=15> */
[----:B------:R-:W5:Y:S01]  /*5d50*/  LDL.LU R167, [R1+0x8c] ;  /* 0x00008c0001a77983 */ /* 0x000f620000300800 */
[----:B------:R-:W-:Y:S01]  /*5d60*/  FMNMX R16, R20, R16, !PT ;  /* 0x0000001014107209 */ /* 0x000fe20007800000 */
[----:B------:R-:W-:Y:S01]  /*5d70*/  FMUL R20, R243, c[0x0][0x188] ;  /* 0x00006200f3147a20 */ /* 0x000fe20000400000 */
[----:B------:R-:W-:Y:S01]  /*5d80*/  FMNMX R18, R18, R17, !PT ;  /* 0x0000001112127209 */ /* 0x000fe20007800000 */
[----:B------:R-:W-:Y:S01]  /*5d90*/  FMUL R22, R63, c[0x0][0x188] ;  /* 0x000062003f167a20 */ /* 0x000fe20000400000 */
[----:B------:R-:W5:Y:S01]  /*5da0*/  LDL.LU R176, [R1+0x70] ;  /* 0x0000700001b07983 */ /* 0x000f620000300800 */
[----:B------:R-:W-:Y:S01]  /*5db0*/  FMUL R17, R88, c[0x0][0x188] ;  /* 0x0000620058117a20 */ /* 0x000fe20000400000 */
[----:B------:R-:W-:-:S02]  /*5dc0*/  FMNMX R20, R20, R18, !PT ;  /* 0x0000001214147209 */ /* 0x000fc40007800000 */
[----:B------:R-:W-:Y:S01]  /*5dd0*/  FMNMX R52, R22, R52, !PT ;  /* 0x0000003416347209 */ /* 0x000fe20007800000 */
[----:B------:R-:W-:Y:S01]  /*5de0*/  FMUL R22, R89, c[0x0][0x188] ;  /* 0x0000620059167a20 */ /* 0x000fe20000400000 */
[----:B0-----:R-:W-:Y:S01]  /*5df0*/  FMNMX R21, R19, R21, !PT ;  /* 0x0000001513157209 */ /* 0x001fe20007800000 */
[----:B------:R-:W-:Y:S01]  /*5e00*/  FMUL R18, R90, c[0x0][0x188] ;  /* 0x000062005a127a20 */ /* 0x000fe20000400000 */
[----:B------:R-:W-:Y:S01]  /*5e10*/  FMNMX R19, R17, R16, !PT ;  /* 0x0000001011137209 */ /* 0x000fe20007800000 */
[----:B------:R-:W5:Y:S04]  /*5e20*/  LDL.LU R177, [R1+0x74] ;  /* 0x0000740001b17983 */ /* 0x000f680000300800 */
[----:B------:R-:W0:Y:S01]  /*5e30*/  SHFL.BFLY PT, R17, R20, 0x2, 0x1f ;  /* 0x0c401f0014117f89 */ /* 0x000e2200000e0000 */
        /* <DEDUP_REMOVED lines=16> */
[----:B------:R-:W-:Y:S01]  /*5f40*/  FMNMX R19, R18, R19, !PT ;  /* 0x0000001312137209 */ /* 0x000fe20007800000 */
[----:B------:R-:W5:Y:S01]  /*5f50*/  LDL.LU R197, [R1+0x60] ;  /* 0x0000600001c57983 */ /* 0x000f620000300800 */
[----:B------:R-:W-:-:S02]  /*5f60*/  FMNMX R18, R52, R23, !PT ;  /* 0x0000001734127209 */ /* 0x000fc40007800000 */
[----:B------:R-:W-:Y:S01]  /*5f70*/  FMNMX R19, R22, R19, !PT ;  /* 0x0000001316137209 */ /* 0x000fe20007800000 */
[----:B------:R-:W5:Y:S01]  /*5f80*/  LDL.LU R185, [R1+0x64] ;  /* 0x0000640001b97983 */ /* 0x000f620000300800 */
[----:B0-----:R-:W-:-:S03]  /*5f90*/  FMNMX R17, R20, R17, !PT ;  /* 0x0000001114117209 */ /* 0x001fc60007800000 */
[----:B------:R-:W0:Y:S04]  /*5fa0*/  SHFL.BFLY PT, R22, R18, 0x2, 0x1f ;  /* 0x0c401f0012167f89 */ /* 0x000e2800000e0000 */
[----:B------:R-:W1:Y:S04]  /*5fb0*/  SHFL.BFLY PT, R20, R17, 0x1, 0x1f ;  /* 0x0c201f0011147f89 */ /* 0x000e6800000e0000 */
[----:B------:R-:W5:Y:S04]  /*5fc0*/  LDL.LU R186, [R1+0x68] ;  /* 0x0000680001ba7983 */ /* 0x000f680000300800 */
[----:B------:R-:W5:Y:S04]  /*5fd0*/  LDL.LU R187, [R1+0x6c] ;  /* 0x00006c0001bb7983 */ /* 0x000f680000300800 */
[----:B------:R-:W5:Y:S04]  /*5fe0*/  LDL.LU R196, [R1+0x50] ;  /* 0x0000500001c47983 */ /* 0x000f680000300800 */
[----:B------:R-:W5:Y:S01]  /*5ff0*/  LDL.LU R189, [R1+0x54] ;  /* 0x0000540001bd7983 */ /* 0x000f620000300800 */
[----:B0-----:R-:W-:-:S03]  /*6000*/  FMNMX R18, R18, R22, !PT ;  /* 0x0000001612127209 */ /* 0x001fc60007800000 */
[----:B------:R-:W5:Y:S01]  /*6010*/  LDL.LU R190, [R1+0x58] ;  /* 0x0000580001be7983 */ /* 0x000f620000300800 */
[----:B-1----:R-:W-:-:S03]  /*6020*/  FMNMX R17, R17, R20, !PT ;  /* 0x0000001411117209 */ /* 0x002fc60007800000 */
[----:B------:R-:W5:Y:S04]  /*6030*/  LDL.LU R191, [R1+0x5c] ;  /* 0x00005c0001bf7983 */ /* 0x000f680000300800 */
[----:B------:R-:W0:Y:S04]  /*6040*/  SHFL.BFLY PT, R20, R18, 0x1, 0x1f ;  /* 0x0c201f0012147f89 */ /* 0x000e2800000e0000 */
[----:B------:R-:W5:Y:S04]  /*6050*/  LDL.LU R192, [R1+0x40] ;  /* 0x0000400001c07983 */ /* 0x000f680000300800 */
[----:B------:R-:W5:Y:S04]  /*6060*/  LDL.LU R193, [R1+0x44] ;  /* 0x0000440001c17983 */ /* 0x000f680000300800 */
[----:B------:R-:W5:Y:S04]  /*6070*/  LDL.LU R194, [R1+0x48] ;  /* 0x0000480001c27983 */ /* 0x000f680000300800 */
[----:B------:R-:W5:Y:S04]  /*6080*/  LDL.LU R195, [R1+0x4c] ;  /* 0x00004c0001c37983 */ /* 0x000f680000300800 */
[----:B------:R-:W5:Y:S01]  /*6090*/  LDL.LU R210, [R1+0x90] ;  /* 0x0000900001d27983 */ /* 0x000f620000300800 */
[----:B0-----:R-:W-:-:S03]  /*60a0*/  FMNMX R18, R18, R20, !PT ;  /* 0x0000001412127209 */ /* 0x001fc60007800000 */
[----:B------:R-:W-:Y:S01]  /*60b0*/  LDSM.16.M88.4 R160, [R245+0x9000] ;  /* 0x00900000f5a0783b */ /* 0x000fe20000000200 */
[----:B----4-:R-:W-:-:S03]  /*60c0*/  FMNMX R18, R18, R227, !PT ;  /* 0x000000e312127209 */ /* 0x010fc60007800000 */
[----:B------:R-:W-:Y:S02]  /*60d0*/  LDSM.16.M88.4 R152, [R245+0xa000] ;  /* 0x00a00000f598783b */ /* 0x000fe40000000200 */
[----:B------:R-:W-:Y:S02]  /*60e0*/  FFMA R112, R112, c[0x0][0x188], -R18 ;  /* 0x0000620070707a23 */ /* 0x000fe40000000812 */
[----:B------:R-:W-:Y:S02]  /*60f0*/  LDSM.16.M88.4 R168, [R245+0xb000] ;  /* 0x00b00000f5a8783b */ /* 0x000fe40000000200 */
[----:B------:R-:W-:-:S04]  /*6100*/  FMUL R112, R112, 1.4426950216293334961 ;  /* 0x3fb8aa3b70707820 */ /* 0x000fc80000400000 */
[----:B------:R0:W-:Y:S02]  /*6110*/  MUFU.EX2 R223, R112 ;  /* 0x0000007000df7308 */ /* 0x0001e40000000800 */
[--C-:B0-----:R-:W-:Y:S02]  /*6120*/  FFMA R112, R8, c[0x0][0x188], -R18.reuse ;  /* 0x0000620008707a23 */ /* 0x101fe40000000812 */
[----:B------:R-:W-:Y:S02]  /*6130*/  FFMA R8, R9, c[0x0][0x188], -R18 ;  /* 0x0000620009087a23 */ /* 0x000fe40000000812 */
[----:B------:R-:W-:-:S04]  /*6140*/  FMUL R9, R112, 1.4426950216293334961 ;  /* 0x3fb8aa3b70097820 */ /* 0x000fc80000400000 */
[----:B------:R0:W-:Y:S02]  /*6150*/  MUFU.EX2 R222, R9 ;  /* 0x0000000900de7308 */ /* 0x0001e40000000800 */
[----:B0-----:R-:W4:Y:S04]  /*6160*/  LDL.LU R9, [R1+0x94] ;  /* 0x0000940001097983 */ /* 0x001f280000300800 */
[----:B------:R-:W4:Y:S04]  /*6170*/  LDL.LU R209, [R1+0x98] ;  /* 0x0000980001d17983 */ /* 0x000f280000300800 */
[----:B------:R-:W4:Y:S04]  /*6180*/  LDL.LU R208, [R1+0x9c] ;  /* 0x00009c0001d07983 */ /* 0x000f280000300800 */
[----:B------:R-:W0:Y:S01]  /*6190*/  SHFL.BFLY PT, R16, R21, 0x1, 0x1f ;  /* 0x0c201f0015107f89 */ /* 0x000e2200000e0000 */
[----:B--2---:R-:W-:-:S03]  /*61a0*/  FMNMX R17, R17, R53, !PT ;  /* 0x0000003511117209 */ /* 0x004fc60007800000 */
[----:B------:R-:W2:Y:S01]  /*61b0*/  LDL.LU R224, [R1+0x30] ;  /* 0x0000300001e07983 */ /* 0x000ea20000300800 */
[----:B0-----:R-:W-:Y:S01]  /*61c0*/  FMNMX R16, R21, R16, !PT ;  /* 0x0000001015107209 */ /* 0x001fe20007800000 */
[----:B------:R-:W-:-:S05]  /*61d0*/  FMUL R21, R151, c[0x0][0x188] ;  /* 0x0000620097157a20 */ /* 0x000fca0000400000 */
[----:B------:R-:W-:-:S05]  /*61e0*/  FMNMX R19, R21, R19, !PT ;  /* 0x0000001315137209 */ /* 0x000fca0007800000 */
[----:B------:R-:W0:Y:S01]  /*61f0*/  SHFL.BFLY PT, R21, R19, 0x2, 0x1f ;  /* 0x0c401f0013157f89 */ /* 0x000e2200000e0000 */
[----:B------:R-:W-:Y:S02]  /*6200*/  FMNMX R16, R16, R252, !PT ;  /* 0x000000fc10107209 */ /* 0x000fe40007800000 */
[----:B0-----:R-:W-:-:S05]  /*6210*/  FMNMX R19, R19, R21, !PT ;  /* 0x0000001513137209 */ /* 0x001fca0007800000 */
[----:B------:R-:W0:Y:S01]  /*6220*/  SHFL.BFLY PT, R52, R19, 0x1, 0x1f ;  /* 0x0c201f0013347f89 */ /* 0x000e2200000e0000 */
[----:B------:R-:W-:-:S04]  /*6230*/  FADD R22, -R16, R252 ;  /* 0x000000fc10167221 */ /* 0x000fc80000000100 */
[----:B------:R-:W-:Y:S02]  /*6240*/  FMUL R22, R22, 1.4426950216293334961 ;  /* 0x3fb8aa3b16167820 */ /* 0x000fe40000400000 */
[----:B------:R-:W-:Y:S02]  /*6250*/  FADD R218, -R17, R53 ;  /* 0x0000003511da7221 */ /* 0x000fe40000000100 */
[----:B------:R-:W5:Y:S01]  /*6260*/  MUFU.EX2 R219, R22 ;  /* 0x0000001600db7308 */ /* 0x000f620000000800 */
[----:B------:R-:W-:Y:S02]  /*6270*/  FFMA R251, R251, c[0x0][0x188], -R17 ;  /* 0x00006200fbfb7a23 */ /* 0x000fe40000000811 */
[----:B------:R-:W-:Y:S02]  /*6280*/  FMUL R218, R218, 1.4426950216293334961 ;  /* 0x3fb8aa3bdada7820 */ /* 0x000fe40000400000 */
[----:B------:R-:W-:Y:S01]  /*6290*/  FMUL R251, R251, 1.4426950216293334961 ;  /* 0x3fb8aa3bfbfb7820 */ /* 0x000fe20000400000 */
[----:B0-----:R-:W-:-:S03]  /*62a0*/  FMNMX R19, R19, R52, !PT ;  /* 0x0000003413137209 */ /* 0x001fc60007800000 */
[----:B------:R-:W4:Y:S01]  /*62b0*/  MUFU.EX2 R218, R218 ;  /* 0x000000da00da7308 */ /* 0x000f220000000800 */
[----:B------:R-:W-:Y:S01]  /*62c0*/  FFMA R249, R249, c[0x0][0x188], -R16 ;  /* 0x00006200f9f97a23 */ /* 0x000fe20000000810 */
[----:B------:R-:W-:Y:S01]  /*62d0*/  LDSM.16.M88.4 R52, [R245+0x8800] ;  /* 0x00880000f534783b */ /* 0x000fe20000000200 */
[----:B---3--:R-:W-:-:S05]  /*62e0*/  FMNMX R19, R19, R228, !PT ;  /* 0x000000e413137209 */ /* 0x008fca0007800000 */
[--C-:B------:R-:W-:Y:S01]  /*62f0*/  FFMA R184, R114, c[0x0][0x188], -R19.reuse ;  /* 0x0000620072b87a23 */ /* 0x100fe20000000813 */
[----:B------:R0:W-:Y:S01]  /*6300*/  MUFU.EX2 R231, R251 ;  /* 0x000000fb00e77308 */ /* 0x0001e20000000800 */
[----:B------:R-:W-:Y:S02]  /*6310*/  FMUL R8, R8, 1.4426950216293334961 ;  /* 0x3fb8aa3b08087820 */ /* 0x000fe40000400000 */
[--C-:B------:R-:W-:Y:S02]  /*6320*/  FFMA R10, R10, c[0x0][0x188], -R19.reuse ;  /* 0x000062000a0a7a23 */ /* 0x100fe40000000813 */
[----:B0-----:R-:W-:Y:S02]  /*6330*/  FMUL R251, R184, 1.4426950216293334961 ;  /* 0x3fb8aa3bb8fb7820 */ /* 0x001fe40000400000 */
[----:B------:R-:W-:Y:S02]  /*6340*/  FFMA R188, R115, c[0x0][0x188], -R19 ;  /* 0x0000620073bc7a23 */ /* 0x000fe40000000813 */
[----:B------:R-:W-:Y:S01]  /*6350*/  FMUL R249, R249, 1.4426950216293334961 ;  /* 0x3fb8aa3bf9f97820 */ /* 0x000fe20000400000 */
[----:B------:R0:W-:Y:S01]  /*6360*/  MUFU.EX2 R220, R8 ;  /* 0x0000000800dc7308 */ /* 0x0001e20000000800 */
[----:B------:R-:W-:-:S02]  /*6370*/  FFMA R21, R250, c[0x0][0x188], -R17 ;  /* 0x00006200fa157a23 */ /* 0x000fc40000000811 */
[----:B------:R-:W-:Y:S02]  /*6380*/  FMUL R10, R10, 1.4426950216293334961 ;  /* 0x3fb8aa3b0a0a7820 */ /* 0x000fe40000400000 */
[----:B------:R-:W-:Y:S02]  /*6390*/  FMUL R250, R188, 1.4426950216293334961 ;  /* 0x3fb8aa3bbcfa7820 */ /* 0x000fe40000400000 */
[----:B0-----:R-:W-:Y:S01]  /*63a0*/  FADD R8, -R19, R228 ;  /* 0x000000e413087221 */ /* 0x001fe20000000100 */
[----:B------:R-:W-:Y:S03]  /*63b0*/  MUFU.EX2 R233, R249 ;  /* 0x000000f900e97308 */ /* 0x000fe60000000800 */
[----:B------:R-:W-:-:S05]  /*63c0*/  FMUL R216, R8, 1.4426950216293334961 ;  /* 0x3fb8aa3b08d87820 */ /* 0x000fca0000400000 */
[----:B------:R4:W-:Y:S01]  /*63d0*/  MUFU.EX2 R249, R10 ;  /* 0x0000000a00f97308 */ /* 0x0009e20000000800 */
[C---:B-----5:R-:W-:Y:S02]  /*63e0*/  FMUL R184, R219.reuse, R197 ;  /* 0x000000c5dbb87220 */ /* 0x060fe40000400000 */
[----:B------:R-:W3:Y:S04]  /*63f0*/  LDL.LU R197, [R1+0x34] ;  /* 0x0000340001c57983 */ /* 0x000ee80000300800 */
[----:B------:R-:W5:Y:S04]  /*6400*/  LDL.LU R198, [R1+0x38] ;  /* 0x0000380001c67983 */ /* 0x000f680000300800 */
[----:B------:R-:W5:Y:S04]  /*6410*/  LDL.LU R199, [R1+0x3c] ;  /* 0x00003c0001c77983 */ /* 0x000f680000300800 */
[----:B------:R-:W5:Y:S04]  /*6420*/  LDL.LU R200, [R1+0x20] ;  /* 0x0000200001c87983 */ /* 0x000f680000300800 */
[----:B------:R-:W5:Y:S04]  /*6430*/  LDL.LU R201, [R1+0x24] ;  /* 0x0000240001c97983 */ /* 0x000f680000300800 */
[----:B------:R-:W5:Y:S01]  /*6440*/  LDL.LU R202, [R1+0x28] ;  /* 0x0000280001ca7983 */ /* 0x000f620000300800 */
[----:B------:R-:W-:-:S03]  /*6450*/  FMUL R188, R219, R196 ;  /* 0x000000c4dbbc7220 */ /* 0x000fc60000400000 */
[----:B------:R-:W5:Y:S01]  /*6460*/  LDL.LU R203, [R1+0x2c] ;  /* 0x00002c0001cb7983 */ /* 0x000f620000300800 */
[----:B------:R-:W-:-:S03]  /*6470*/  FFMA R196, R11, c[0x0][0x188], -R19 ;  /* 0x000062000bc47a23 */ /* 0x000fc60000000813 */
[----:B------:R-:W5:Y:S04]  /*6480*/  LDL.LU R207, [R1+0xa0] ;  /* 0x0000a00001cf7983 */ /* 0x000f680000300800 */
[----:B------:R-:W5:Y:S04]  /*6490*/  LDL.LU R206, [R1+0xa4] ;  /* 0x0000a40001ce7983 */ /* 0x000f680000300800 */
[----:B------:R-:W5:Y:S04]  /*64a0*/  LDL.LU R205, [R1+0xa8] ;  /* 0x0000a80001cd7983 */ /* 0x000f680000300800 */
[----:B------:R-:W5:Y:S01]  /*64b0*/  LDL.LU R204, [R1+0xac] ;  /* 0x0000ac0001cc7983 */ /* 0x000f620000300800 */
[----:B------:R-:W-:-:S02]  /*64c0*/  FMUL R8, R219, R210 ;  /* 0x000000d2db087220 */ /* 0x000fc40000400000 */
[C---:B----4-:R-:W-:Y:S02]  /*64d0*/  FMUL R10, R218.reuse, R209 ;  /* 0x000000d1da0a7220 */ /* 0x050fe40000400000 */
[----:B------:R-:W-:Y:S02]  /*64e0*/  FMUL R11, R218, R208 ;  /* 0x000000d0da0b7220 */ /* 0x000fe40000400000 */
[----:B------:R-:W4:Y:S04]  /*64f0*/  LDL.LU R208, [R1+0x10] ;  /* 0x0000100001d07983 */ /* 0x000f280000300800 */
[----:B------:R-:W4:Y:S04]  /*6500*/  LDL.LU R209, [R1+0x14] ;  /* 0x0000140001d17983 */ /* 0x000f280000300800 */
[----:B------:R-:W4:Y:S04]  /*6510*/  LDL.LU R210, [R1+0x18] ;  /* 0x0000180001d27983 */ /* 0x000f280000300800 */
[----:B------:R-:W4:Y:S04]  /*6520*/  LDL.LU R211, [R1+0x1c] ;  /* 0x00001c0001d37983 */ /* 0x000f280000300800 */
[----:B------:R-:W4:Y:S04]  /*6530*/  LDL.LU R212, [R1] ;  /* 0x0000000001d47983 */ /* 0x000f280000300800 */
[----:B------:R-:W4:Y:S04]  /*6540*/  LDL.LU R213, [R1+0x4] ;  /* 0x0000040001d57983 */ /* 0x000f280000300800 */
[----:B------:R-:W4:Y:S04]  /*6550*/  LDL.LU R214, [R1+0x8] ;  /* 0x0000080001d67983 */ /* 0x000f280000300800 */
[----:B------:R-:W4:Y:S01]  /*6560*/  LDL.LU R215, [R1+0xc] ;  /* 0x00000c0001d77983 */ /* 0x000f220000300800 */
[----:B------:R-:W-:-:S02]  /*6570*/  FFMA R23, R248, c[0x0][0x188], -R16 ;  /* 0x00006200f8177a23 */ /* 0x000fc40000000810 */
[----:B------:R-:W-:Y:S02]  /*6580*/  FMUL R21, R21, 1.4426950216293334961 ;  /* 0x3fb8aa3b15157820 */ /* 0x000fe40000400000 */
[----:B------:R-:W-:Y:S02]  /*6590*/  FMUL R23, R23, 1.4426950216293334961 ;  /* 0x3fb8aa3b17177820 */ /* 0x000fe40000400000 */
[----:B------:R-:W-:Y:S01]  /*65a0*/  MUFU.EX2 R232, R21 ;  /* 0x0000001500e87308 */ /* 0x000fe20000000800 */
[----:B------:R-:W-:Y:S02]  /*65b0*/  FFMA R252, R113, c[0x0][0x188], -R18 ;  /* 0x0000620071fc7a23 */ /* 0x000fe40000000812 */
[----:B------:R-:W-:Y:S05]  /*65c0*/  LDSM.16.M88.4 R112, [R245+0xa800] ;  /* 0x00a80000f570783b */ /* 0x000fea0000000200 */
[----:B------:R0:W1:Y:S02]  /*65d0*/  MUFU.EX2 R234, R23 ;  /* 0x0000001700ea7308 */ /* 0x0000640000000800 */
[----:B0-----:R-:W0:Y:S01]  /*65e0*/  LDSM.16.M88.4 R20, [R245+0x8000] ;  /* 0x00800000f514783b */ /* 0x001e220000000200 */
[----:B------:R-:W-:-:S02]  /*65f0*/  FFMA R236, R236, c[0x0][0x188], -R16 ;  /* 0x00006200ecec7a23 */ /* 0x000fc40000000810 */
[----:B------:R-:W-:Y:S02]  /*6600*/  FFMA R237, R237, c[0x0][0x188], -R16 ;  /* 0x00006200eded7a23 */ /* 0x000fe40000000810 */
[--C-:B------:R-:W-:Y:S02]  /*6610*/  FFMA R238, R238, c[0x0][0x188], -R17.reuse ;  /* 0x00006200eeee7a23 */ /* 0x100fe40000000811 */
[----:B------:R-:W-:Y:S02]  /*6620*/  FFMA R239, R239, c[0x0][0x188], -R17 ;  /* 0x00006200efef7a23 */ /* 0x000fe40000000811 */
[----:B------:R-:W-:Y:S02]  /*6630*/  FMUL R236, R236, 1.4426950216293334961 ;  /* 0x3fb8aa3becec7820 */ /* 0x000fe40000400000 */
[----:B------:R-:W-:Y:S02]  /*6640*/  FMUL R237, R237, 1.4426950216293334961 ;  /* 0x3fb8aa3beded7820 */ /* 0x000fe40000400000 */
[----:B------:R-:W-:-:S02]  /*6650*/  FMUL R238, R238, 1.4426950216293334961 ;  /* 0x3fb8aa3beeee7820 */ /* 0x000fc40000400000 */
[----:B------:R-:W-:Y:S02]  /*6660*/  FMUL R239, R239, 1.4426950216293334961 ;  /* 0x3fb8aa3befef7820 */ /* 0x000fe40000400000 */
[----:B------:R-:W-:Y:S01]  /*6670*/  FADD R217, -R18, R227 ;  /* 0x000000e312d97221 */ /* 0x000fe20000000100 */
[----:B------:R-:W-:Y:S01]  /*6680*/  MUFU.EX2 R230, R236 ;  /* 0x000000ec00e67308 */ /* 0x000fe20000000800 */
[----:B------:R-:W-:Y:S02]  /*6690*/  FMUL R252, R252, 1.4426950216293334961 ;  /* 0x3fb8aa3bfcfc7820 */ /* 0x000fe40000400000 */
[----:B------:R-:W-:Y:S02]  /*66a0*/  FMUL R217, R217, 1.4426950216293334961 ;  /* 0x3fb8aa3bd9d97820 */ /* 0x000fe40000400000 */
[----:B------:R-:W-:-:S03]  /*66b0*/  FMUL R248, R196, 1.4426950216293334961 ;  /* 0x3fb8aa3bc4f87820 */ /* 0x000fc60000400000 */
[----:B------:R-:W0:Y:S08]  /*66c0*/  MUFU.EX2 R235, R237 ;  /* 0x000000ed00eb7308 */ /* 0x000e300000000800 */
[----:B------:R-:W-:Y:S08]  /*66d0*/  MUFU.EX2 R229, R238 ;  /* 0x000000ee00e57308 */ /* 0x000ff00000000800 */
[----:B------:R-:W0:Y:S08]  /*66e0*/  MUFU.EX2 R221, R239 ;  /* 0x000000ef00dd7308 */ /* 0x000e300000000800 */
[----:B------:R-:W0:Y:S08]  /*66f0*/  MUFU.EX2 R217, R217 ;  /* 0x000000d900d97308 */ /* 0x000e300000000800 */
[----:B------:R-:W0:Y:S01]  /*6700*/  MUFU.EX2 R216, R216 ;  /* 0x000000d800d87308 */ /* 0x000e220000000800 */
[----:B------:R-:W-:-:S07]  /*6710*/  FMUL R164, R219, R164 ;  /* 0x000000a4dba47220 */ /* 0x000fce0000400000 */
[----:B------:R-:W-:Y:S01]  /*6720*/  MUFU.EX2 R252, R252 ;  /* 0x000000fc00fc7308 */ /* 0x000fe20000000800 */
[----:B------:R-:W-:-:S07]  /*6730*/  FMUL R165, R219, R165 ;  /* 0x000000a5dba57220 */ /* 0x000fce0000400000 */
[----:B------:R-:W-:Y:S01]  /*6740*/  MUFU.EX2 R251, R251 ;  /* 0x000000fb00fb7308 */ /* 0x000fe20000000800 */
[----:B------:R-:W-:-:S07]  /*6750*/  FMUL R166, R218, R166 ;  /* 0x000000a6daa67220 */ /* 0x000fce0000400000 */
[----:B------:R-:W-:Y:S01]  /*6760*/  MUFU.EX2 R250, R250 ;  /* 0x000000fa00fa7308 */ /* 0x000fe20000000800 */
[----:B------:R-:W-:-:S07]  /*6770*/  FMUL R167, R218, R167 ;  /* 0x000000a7daa77220 */ /* 0x000fce0000400000 */
[----:B------:R-:W2:Y:S01]  /*6780*/  MUFU.EX2 R248, R248 ;  /* 0x000000f800f87308 */ /* 0x000ea20000000800 */
[----:B-1----:R-:W-:Y:S01]  /*6790*/  F2FP.PACK_AB R172, R233, R234 ;  /* 0x000000eae9ac723e */ /* 0x002fe200000000ff */
[----:B------:R-:W-:Y:S01]  /*67a0*/  FMUL R176, R219, R176 ;  /* 0x000000b0dbb07220 */ /* 0x000fe20000400000 */
[----:B0-----:R-:W-:Y:S01]  /*67b0*/  F2FP.PACK_AB R174, R235, R230 ;  /* 0x000000e6ebae723e */ /* 0x001fe200000000ff */
[----:B------:R-:W-:Y:S01]  /*67c0*/  FMUL R177, R219, R177 ;  /* 0x000000b1dbb17220 */ /* 0x000fe20000400000 */
[----:B------:R-:W-:Y:S01]  /*67d0*/  F2FP.PACK_AB R173, R231, R232 ;  /* 0x000000e8e7ad723e */ /* 0x000fe200000000ff */
[C---:B------:R-:W-:Y:S01]  /*67e0*/  FMUL R178, R218.reuse, R178 ;  /* 0x000000b2dab27220 */ /* 0x040fe20000400000 */
[----:B------:R-:W-:Y:S01]  /*67f0*/  F2FP.PACK_AB R175, R221, R229 ;  /* 0x000000e5ddaf723e */ /* 0x000fe200000000ff */
[----:B------:R-:W-:Y:S02]  /*6800*/  FMUL R179, R218, R179 ;  /* 0x000000b3dab37220 */ /* 0x000fe40000400000 */
[----:B------:R-:W-:-:S02]  /*6810*/  FMUL R185, R219, R185 ;  /* 0x000000b9dbb97220 */ /* 0x000fc40000400000 */
[C---:B------:R-:W-:Y:S02]  /*6820*/  FMUL R186, R218.reuse, R186 ;  /* 0x000000badaba7220 */ /* 0x040fe40000400000 */
[C---:B------:R-:W-:Y:S02]  /*6830*/  FMUL R187, R218.reuse, R187 ;  /* 0x000000bbdabb7220 */ /* 0x040fe40000400000 */
[C---:B------:R-:W-:Y:S02]  /*6840*/  FMUL R189, R219.reuse, R189 ;  /* 0x000000bddbbd7220 */ /* 0x040fe40000400000 */
[C---:B------:R-:W-:Y:S02]  /*6850*/  FMUL R190, R218.reuse, R190 ;  /* 0x000000bedabe7220 */ /* 0x040fe40000400000 */
[----:B------:R-:W-:Y:S02]  /*6860*/  FMUL R191, R218, R191 ;  /* 0x000000bfdabf7220 */ /* 0x000fe40000400000 */
[----:B------:R-:W-:-:S02]  /*6870*/  FMUL R192, R219, R192 ;  /* 0x000000c0dbc07220 */ /* 0x000fc40000400000 */
[C---:B------:R-:W-:Y:S02]  /*6880*/  FMUL R193, R219.reuse, R193 ;  /* 0x000000c1dbc17220 */ /* 0x040fe40000400000 */
[C---:B------:R-:W-:Y:S02]  /*6890*/  FMUL R194, R218.reuse, R194 ;  /* 0x000000c2dac27220 */ /* 0x040fe40000400000 */
[----:B------:R-:W-:Y:S02]  /*68a0*/  FMUL R195, R218, R195 ;  /* 0x000000c3dac37220 */ /* 0x000fe40000400000 */
[C---:B------:R-:W-:Y:S02]  /*68b0*/  FMUL R9, R219.reuse, R9 ;  /* 0x00000009db097220 */ /* 0x040fe40000400000 */
[----:B--2---:R-:W-:Y:S01]  /*68c0*/  FMUL R196, R219, R224 ;  /* 0x000000e0dbc47220 */ /* 0x004fe20000400000 */
[----:B------:R-:W-:Y:S01]  /*68d0*/  HMMA.16816.F32 R164, R172, R20, R164 ;  /* 0x00000014aca4723c */ /* 0x000fe200000018a4 */
[----:B------:R-:W-:Y:S01]  /*68e0*/  FFMA R239, R105, c[0x0][0x188], -R16 ;  /* 0x0000620069ef7a23 */ /* 0x000fe20000000810 */
[----:B------:R-:W-:Y:S01]  /*68f0*/  MOV R105, R233 ;  /* 0x000000e900697202 */ /* 0x000fe20000000f00 */
[----:B---3--:R-:W-:-:S02]  /*6900*/  FMUL R197, R219, R197 ;  /* 0x000000c5dbc57220 */ /* 0x008fc40000400000 */
[C---:B-----5:R-:W-:Y:S02]  /*6910*/  FMUL R198, R218.reuse, R198 ;  /* 0x000000c6dac67220 */ /* 0x060fe40000400000 */
[C---:B------:R-:W-:Y:S02]  /*6920*/  FMUL R199, R218.reuse, R199 ;  /* 0x000000c7dac77220 */ /* 0x040fe40000400000 */
[C---:B------:R-:W-:Y:S02]  /*6930*/  FMUL R200, R219.reuse, R200 ;  /* 0x000000c8dbc87220 */ /* 0x040fe40000400000 */
[----:B------:R-:W-:Y:S02]  /*6940*/  FMUL R201, R219, R201 ;  /* 0x000000c9dbc97220 */ /* 0x000fe40000400000 */
[C---:B------:R-:W-:Y:S02]  /*6950*/  FMUL R202, R218.reuse, R202 ;  /* 0x000000cadaca7220 */ /* 0x040fe40000400000 */
[----:B------:R-:W-:Y:S01]  /*6960*/  FMUL R203, R218, R203 ;  /* 0x000000cbdacb7220 */ /* 0x000fe20000400000 */
[----:B------:R-:W-:Y:S01]  /*6970*/  HMMA.16816.F32 R176, R172, R52, R176 ;  /* 0x00000034acb0723c */ /* 0x000fe200000018b0 */
[----:B------:R-:W-:-:S02]  /*6980*/  FFMA R237, R116, c[0x0][0x188], -R16 ;  /* 0x0000620074ed7a23 */ /* 0x000fc40000000810 */
[--C-:B------:R-:W-:Y:S02]  /*6990*/  FFMA R117, R117, c[0x0][0x188], -R16.reuse ;  /* 0x0000620075757a23 */ /* 0x100fe40000000810 */
[----:B------:R-:W-:Y:S02]  /*69a0*/  FFMA R104, R104, c[0x0][0x188], -R16 ;  /* 0x0000620068687a23 */ /* 0x000fe40000000810 */
[----:B------:R-:W-:Y:S01]  /*69b0*/  FFMA R233, R119, c[0x0][0x188], -R17 ;  /* 0x0000620077e97a23 */ /* 0x000fe20000000811 */
[----:B------:R-:W-:Y:S01]  /*69c0*/  HMMA.16816.F32 R184, R172, R160, R184 ;  /* 0x000000a0acb8723c */ /* 0x000fe200000018b8 */
[----:B------:R-:W-:Y:S02]  /*69d0*/  FFMA R225, R32, c[0x0][0x188], -R18 ;  /* 0x0000620020e17a23 */ /* 0x000fe40000000812 */
[C---:B------:R-:W-:Y:S02]  /*69e0*/  FMUL R140, R217.reuse, R140 ;  /* 0x0000008cd98c7220 */ /* 0x040fe40000400000 */
[----:B------:R-:W-:-:S03]  /*69f0*/  FMUL R141, R217, R141 ;  /* 0x0000008dd98d7220 */ /* 0x000fc60000400000 */
[----:B------:R-:W-:Y:S01]  /*6a00*/  HMMA.16816.F32 R188, R172, R156, R188 ;  /* 0x0000009cacbc723c */ /* 0x000fe200000018bc */
[C---:B------:R-:W-:Y:S02]  /*6a10*/  FMUL R142, R216.reuse, R142 ;  /* 0x0000008ed88e7220 */ /* 0x040fe40000400000 */
[----:B------:R-:W-:Y:S02]  /*6a20*/  FMUL R143, R216, R143 ;  /* 0x0000008fd88f7220 */ /* 0x000fe40000400000 */
[----:B------:R-:W-:-:S03]  /*6a30*/  FMUL R12, R217, R12 ;  /* 0x0000000cd90c7220 */ /* 0x000fc60000400000 */
[----:B------:R-:W-:Y:S01]  /*6a40*/  HMMA.16816.F32 R192, R172, R152, R192 ;  /* 0x00000098acc0723c */ /* 0x000fe200000018c0 */
[----:B------:R-:W-:Y:S02]  /*6a50*/  FMUL R13, R217, R13 ;  /* 0x0000000dd90d7220 */ /* 0x000fe40000400000 */
[C---:B------:R-:W-:Y:S02]  /*6a60*/  FMUL R14, R216.reuse, R14 ;  /* 0x0000000ed80e7220 */ /* 0x040fe40000400000 */
[----:B------:R-:W-:-:S03]  /*6a70*/  FMUL R15, R216, R15 ;  /* 0x0000000fd80f7220 */ /* 0x000fc60000400000 */
[----:B------:R-:W-:Y:S01]  /*6a80*/  HMMA.16816.F32 R8, R172, R112, R8 ;  /* 0x00000070ac08723c */ /* 0x000fe20000001808 */
[--C-:B------:R-:W-:Y:S02]  /*6a90*/  FFMA R118, R118, c[0x0][0x188], -R17.reuse ;  /* 0x0000620076767a23 */ /* 0x100fe40000000811 */
[--C-:B------:R-:W-:Y:S02]  /*6aa0*/  FFMA R106, R106, c[0x0][0x188], -R17.reuse ;  /* 0x000062006a6a7a23 */ /* 0x100fe40000000811 */
[----:B------:R-:W-:-:S03]  /*6ab0*/  FFMA R107, R107, c[0x0][0x188], -R17 ;  /* 0x000062006b6b7a23 */ /* 0x000fc60000000811 */
[----:B------:R-:W-:Y:S01]  /*6ac0*/  HMMA.16816.F32 R196, R172, R168, R196 ;  /* 0x000000a8acc4723c */ /* 0x000fe200000018c4 */
[C---:B------:R-:W-:Y:S02]  /*6ad0*/  FMUL R4, R217.reuse, R4 ;  /* 0x00000004d9047220 */ /* 0x040fe40000400000 */
[----:B------:R-:W-:Y:S02]  /*6ae0*/  FMUL R5, R217, R5 ;  /* 0x00000005d9057220 */ /* 0x000fe40000400000 */
[----:B------:R-:W-:-:S03]  /*6af0*/  FMUL R6, R216, R6 ;  /* 0x00000006d8067220 */ /* 0x000fc60000400000 */
[----:B------:R-:W-:Y:S01]  /*6b00*/  HMMA.16816.F32 R200, R172, R180, R200 ;  /* 0x000000b4acc8723c */ /* 0x000fe200000018c8 */
[----:B------:R-:W-:Y:S02]  /*6b10*/  FMUL R7, R216, R7 ;  /* 0x00000007d8077220 */ /* 0x000fe40000400000 */
[--C-:B------:R-:W-:Y:S02]  /*6b20*/  FFMA R33, R33, c[0x0][0x188], -R18.reuse ;  /* 0x0000620021217a23 */ /* 0x100fe40000000812 */
[--C-:B------:R-:W-:Y:S02]  /*6b30*/  FFMA R128, R128, c[0x0][0x188], -R18.reuse ;  /* 0x0000620080807a23 */ /* 0x100fe40000000812 */
[C---:B------:R-:W-:Y:S01]  /*6b40*/  FMUL R172, R217.reuse, R207 ;  /* 0x000000cfd9ac7220 */ /* 0x040fe20000400000 */
[----:B------:R-:W-:Y:S01]  /*6b50*/  F2FP.PACK_AB R207, R248, R249 ;  /* 0x000000f9f8cf723e */ /* 0x000fe200000000ff */
[----:B------:R-:W-:Y:S01]  /*6b60*/  FMUL R173, R217, R206 ;  /* 0x000000ced9ad7220 */ /* 0x000fe20000400000 */
[----:B------:R-:W-:Y:S01]  /*6b70*/  F2FP.PACK_AB R206, R220, R222 ;  /* 0x000000dedcce723e */ /* 0x000fe200000000ff */
[----:B------:R-:W-:Y:S01]  /*6b80*/  FMUL R174, R216, R205 ;  /* 0x000000cdd8ae7220 */ /* 0x000fe20000400000 */
[----:B------:R-:W-:Y:S01]  /*6b90*/  F2FP.PACK_AB R205, R250, R251 ;  /* 0x000000fbfacd723e */ /* 0x000fe200000000ff */
[----:B------:R-:W-:Y:S01]  /*6ba0*/  FMUL R175, R216, R204 ;  /* 0x000000ccd8af7220 */ /* 0x000fe20000400000 */
[----:B------:R-:W-:Y:S01]  /*6bb0*/  F2FP.PACK_AB R204, R252, R223 ;  /* 0x000000dffccc723e */ /* 0x000fe200000000ff */
[----:B------:R-:W-:-:S02]  /*6bc0*/  FFMA R129, R129, c[0x0][0x188], -R18 ;  /* 0x0000620081817a23 */ /* 0x000fc40000000812 */
[--C-:B------:R-:W-:Y:S02]  /*6bd0*/  FFMA R34, R34, c[0x0][0x188], -R19.reuse ;  /* 0x0000620022227a23 */ /* 0x100fe40000000813 */
[--C-:B------:R-:W-:Y:S02]  /*6be0*/  FFMA R35, R35, c[0x0][0x188], -R19.reuse ;  /* 0x0000620023237a23 */ /* 0x100fe40000000813 */
[--C-:B------:R-:W-:Y:S02]  /*6bf0*/  FFMA R130, R130, c[0x0][0x188], -R19.reuse ;  /* 0x0000620082827a23 */ /* 0x100fe40000000813 */
[----:B------:R-:W-:Y:S02]  /*6c00*/  FFMA R131, R131, c[0x0][0x188], -R19 ;  /* 0x0000620083837a23 */ /* 0x000fe40000000813 */
[----:B------:R-:W-:Y:S02]  /*6c10*/  FMUL R237, R237, 1.4426950216293334961 ;  /* 0x3fb8aa3beded7820 */ /* 0x000fe40000400000 */
[----:B------:R-:W-:-:S02]  /*6c20*/  FMUL R117, R117, 1.4426950216293334961 ;  /* 0x3fb8aa3b75757820 */ /* 0x000fc40000400000 */
[----:B------:R-:W-:Y:S02]  /*6c30*/  FMUL R104, R104, 1.4426950216293334961 ;  /* 0x3fb8aa3b68687820 */ /* 0x000fe40000400000 */
[----:B------:R-:W-:Y:S02]  /*6c40*/  FMUL R239, R239, 1.4426950216293334961 ;  /* 0x3fb8aa3befef7820 */ /* 0x000fe40000400000 */
[----:B------:R-:W-:Y:S02]  /*6c50*/  FMUL R233, R233, 1.4426950216293334961 ;  /* 0x3fb8aa3be9e97820 */ /* 0x000fe40000400000 */
[----:B------:R-:W-:Y:S02]  /*6c60*/  FMUL R225, R225, 1.4426950216293334961 ;  /* 0x3fb8aa3be1e17820 */ /* 0x000fe40000400000 */
[C---:B------:R-:W-:Y:S02]  /*6c70*/  FMUL R92, R217.reuse, R92 ;  /* 0x0000005cd95c7220 */ /* 0x040fe40000400000 */
[----:B------:R-:W-:-:S02]  /*6c80*/  FMUL R93, R217, R93 ;  /* 0x0000005dd95d7220 */ /* 0x000fc40000400000 */
[C---:B------:R-:W-:Y:S02]  /*6c90*/  FMUL R94, R216.reuse, R94 ;  /* 0x0000005ed85e7220 */ /* 0x040fe40000400000 */
[C---:B----4-:R-:W-:Y:S02]  /*6ca0*/  FMUL R208, R217.reuse, R208 ;  /* 0x000000d0d9d07220 */ /* 0x050fe40000400000 */
[----:B------:R-:W-:Y:S02]  /*6cb0*/  FMUL R95, R216, R95 ;  /* 0x0000005fd85f7220 */ /* 0x000fe40000400000 */
[----:B------:R-:W-:Y:S02]  /*6cc0*/  FMUL R209, R217, R209 ;  /* 0x000000d1d9d17220 */ /* 0x000fe40000400000 */
[----:B------:R-:W-:Y:S02]  /*6cd0*/  FMUL R118, R118, 1.4426950216293334961 ;  /* 0x3fb8aa3b76767820 */ /* 0x000fe40000400000 */
[----:B------:R-:W-:-:S02]  /*6ce0*/  FMUL R210, R216, R210 ;  /* 0x000000d2d8d27220 */ /* 0x000fc40000400000 */
[----:B------:R-:W-:Y:S02]  /*6cf0*/  FMUL R106, R106, 1.4426950216293334961 ;  /* 0x3fb8aa3b6a6a7820 */ /* 0x000fe40000400000 */
[C---:B------:R-:W-:Y:S02]  /*6d00*/  FMUL R211, R216.reuse, R211 ;  /* 0x000000d3d8d37220 */ /* 0x040fe40000400000 */
[C---:B------:R-:W-:Y:S02]  /*6d10*/  FMUL R212, R217.reuse, R212 ;  /* 0x000000d4d9d47220 */ /* 0x040fe40000400000 */
[----:B------:R-:W-:Y:S02]  /*6d20*/  FMUL R213, R217, R213 ;  /* 0x000000d5d9d57220 */ /* 0x000fe40000400000 */
[C---:B------:R-:W-:Y:S02]  /*6d30*/  FMUL R214, R216.reuse, R214 ;  /* 0x000000d6d8d67220 */ /* 0x040fe40000400000 */
[----:B------:R-:W-:-:S02]  /*6d40*/  FMUL R215, R216, R215 ;  /* 0x000000d7d8d77220 */ /* 0x000fc40000400000 */
[----:B------:R-:W-:Y:S02]  /*6d50*/  FMUL R107, R107, 1.4426950216293334961 ;  /* 0x3fb8aa3b6b6b7820 */ /* 0x000fe40000400000 */
[C---:B------:R-:W-:Y:S02]  /*6d60*/  FMUL R72, R217.reuse, R72 ;  /* 0x00000048d9487220 */ /* 0x040fe40000400000 */
[----:B------:R-:W-:Y:S02]  /*6d70*/  FMUL R73, R217, R73 ;  /* 0x00000049d9497220 */ /* 0x000fe40000400000 */
[C---:B------:R-:W-:Y:S02]  /*6d80*/  FMUL R74, R216.reuse, R74 ;  /* 0x0000004ad84a7220 */ /* 0x040fe40000400000 */
[----:B------:R-:W-:Y:S02]  /*6d90*/  FMUL R75, R216, R75 ;  /* 0x0000004bd84b7220 */ /* 0x000fe40000400000 */
[----:B------:R-:W-:-:S02]  /*6da0*/  FMUL R33, R33, 1.4426950216293334961 ;  /* 0x3fb8aa3b21217820 */ /* 0x000fc40000400000 */
[----:B------:R-:W-:Y:S02]  /*6db0*/  FMUL R128, R128, 1.4426950216293334961 ;  /* 0x3fb8aa3b80807820 */ /* 0x000fe40000400000 */
[----:B------:R-:W-:Y:S02]  /*6dc0*/  FMUL R129, R129, 1.4426950216293334961 ;  /* 0x3fb8aa3b81817820 */ /* 0x000fe40000400000 */
[----:B------:R-:W-:Y:S02]  /*6dd0*/  FMUL R34, R34, 1.4426950216293334961 ;  /* 0x3fb8aa3b22227820 */ /* 0x000fe40000400000 */
[----:B------:R-:W-:Y:S02]  /*6de0*/  FMUL R35, R35, 1.4426950216293334961 ;  /* 0x3fb8aa3b23237820 */ /* 0x000fe40000400000 */
[----:B------:R-:W-:Y:S02]  /*6df0*/  FMUL R130, R130, 1.4426950216293334961 ;  /* 0x3fb8aa3b82827820 */ /* 0x000fe40000400000 */
[----:B------:R-:W-:Y:S01]  /*6e00*/  FMUL R131, R131, 1.4426950216293334961 ;  /* 0x3fb8aa3b83837820 */ /* 0x000fe20000400000 */
[----:B------:R-:W-:Y:S01]  /*6e10*/  HMMA.16816.F32 R212, R204, R160, R212 ;  /* 0x000000a0ccd4723c */ /* 0x000fe200000018d4 */
[----:B------:R0:W-:Y:S01]  /*6e20*/  MUFU.EX2 R236, R117 ;  /* 0x0000007500ec7308 */ /* 0x0001e20000000800 */
[----:B------:R-:W-:-:S02]  /*6e30*/  MOV R116, R229 ;  /* 0x000000e500747202 */ /* 0x000fc40000000f00 */
[----:B------:R-:W-:-:S03]  /*6e40*/  MOV R119, R235 ;  /* 0x000000eb00777202 */ /* 0x000fc60000000f00 */
[----:B------:R-:W-:Y:S01]  /*6e50*/  MOV R161, R230 ;  /* 0x000000e600a17202 */ /* 0x000fe20000000f00 */
[----:B------:R-:W-:Y:S01]  /*6e60*/  HMMA.16816.F32 R140, R204, R156, R140 ;  /* 0x0000009ccc8c723c */ /* 0x000fe2000000188c */
[----:B------:R1:W-:Y:S01]  /*6e70*/  MUFU.EX2 R238, R104 ;  /* 0x0000006800ee7308 */ /* 0x0003e20000000800 */
[----:B------:R-:W-:Y:S02]  /*6e80*/  MOV R160, R231 ;  /* 0x000000e700a07202 */ /* 0x000fe40000000f00 */
[----:B0-----:R-:W-:-:S03]  /*6e90*/  MOV R117, R232 ;  /* 0x000000e800757202 */ /* 0x001fc60000000f00 */
[----:B------:R-:W-:Y:S01]  /*6ea0*/  MOV R157, R223 ;  /* 0x000000df009d7202 */ /* 0x000fe20000000f00 */
[----:B------:R-:W-:Y:S01]  /*6eb0*/  HMMA.16816.F32 R12, R204, R152, R12 ;  /* 0x00000098cc0c723c */ /* 0x000fe2000000180c */
[----:B------:R-:W0:Y:S01]  /*6ec0*/  MUFU.EX2 R237, R237 ;  /* 0x000000ed00ed7308 */ /* 0x000e220000000800 */
[----:B-1----:R-:W-:-:S05]  /*6ed0*/  MOV R104, R234 ;  /* 0x000000ea00687202 */ /* 0x002fca0000000f00 */
[----:B------:R-:W-:Y:S01]  /*6ee0*/  MOV R153, R220 ;  /* 0x000000dc00997202 */ /* 0x000fe20000000f00 */
[C---:B------:R-:W-:Y:S01]  /*6ef0*/  HMMA.16816.F32 R4, R204.reuse, R168, R4 ;  /* 0x000000a8cc04723c */ /* 0x040fe20000001804 */
[----:B------:R-:W1:Y:S08]  /*6f00*/  MUFU.EX2 R239, R239 ;  /* 0x000000ef00ef7308 */ /* 0x000e700000000800 */
[----:B------:R-:W-:Y:S01]  /*6f10*/  MUFU.EX2 R232, R118 ;  /* 0x0000007600e87308 */ /* 0x000fe20000000800 */
[C---:B------:R-:W-:Y:S07]  /*6f20*/  HMMA.16816.F32 R172, R204.reuse, R20, R172 ;  /* 0x00000014ccac723c */ /* 0x040fee00000018ac */
[----:B------:R-:W2:Y:S01]  /*6f30*/  MUFU.EX2 R233, R233 ;  /* 0x000000e900e97308 */ /* 0x000ea20000000800 */
[C---:B------:R-:W-:Y:S07]  /*6f40*/  HMMA.16816.F32 R208, R204.reuse, R52, R208 ;  /* 0x00000034ccd0723c */ /* 0x040fee00000018d0 */
[----:B------:R-:W-:Y:S01]  /*6f50*/  MUFU.EX2 R235, R106 ;  /* 0x0000006a00eb7308 */ /* 0x000fe20000000800 */
[C---:B------:R-:W-:Y:S07]  /*6f60*/  HMMA.16816.F32 R92, R204.reuse, R112, R92 ;  /* 0x00000070cc5c723c */ /* 0x040fee000000185c */
[----:B------:R-:W3:Y:S01]  /*6f70*/  MUFU.EX2 R234, R107 ;  /* 0x0000006b00ea7308 */ /* 0x000ee20000000800 */
[----:B------:R-:W-:Y:S07]  /*6f80*/  HMMA.16816.F32 R204, R204, R180, R72 ;  /* 0x000000b4cccc723c */ /* 0x000fee0000001848 */
[----:B------:R-:W-:Y:S08]  /*6f90*/  MUFU.EX2 R225, R225 ;  /* 0x000000e100e17308 */ /* 0x000ff00000000800 */
[----:B------:R-:W4:Y:S08]  /*6fa0*/  MUFU.EX2 R229, R33 ;  /* 0x0000002100e57308 */ /* 0x000f300000000800 */
[----:B------:R-:W-:Y:S08]  /*6fb0*/  MUFU.EX2 R230, R128 ;  /* 0x0000008000e67308 */ /* 0x000ff00000000800 */
[----:B------:R-:W-:Y:S08]  /*6fc0*/  MUFU.EX2 R231, R129 ;  /* 0x0000008100e77308 */ /* 0x000ff00000000800 */
[----:B------:R-:W-:Y:S08]  /*6fd0*/  MUFU.EX2 R220, R34 ;  /* 0x0000002200dc7308 */ /* 0x000ff00000000800 */
[----:B------:R-:W5:Y:S08]  /*6fe0*/  MUFU.EX2 R223, R35 ;  /* 0x0000002300df7308 */ /* 0x000f700000000800 */
[----:B------:R-:W-:Y:S08]  /*6ff0*/  MUFU.EX2 R227, R130 ;  /* 0x0000008200e37308 */ /* 0x000ff00000000800 */
[----:B------:R-:W5:Y:S01]  /*7000*/  MUFU.EX2 R228, R131 ;  /* 0x0000008300e47308 */ /* 0x000f620000000800 */
[----:B0-----:R-:W-:-:S02]  /*7010*/  F2FP.PACK_AB R72, R236, R237 ;  /* 0x000000edec48723e */ /* 0x001fc400000000ff */
[----:B-1----:R-:W-:Y:S02]  /*7020*/  F2FP.PACK_AB R74, R239, R238 ;  /* 0x000000eeef4a723e */ /* 0x002fe400000000ff */
[----:B--2---:R-:W-:Y:S02]  /*7030*/  F2FP.PACK_AB R73, R233, R232 ;  /* 0x000000e8e949723e */ /* 0x004fe400000000ff */
[----:B---3--:R-:W-:Y:S02]  /*7040*/  F2FP.PACK_AB R75, R234, R235 ;  /* 0x000000ebea4b723e */ /* 0x008fe400000000ff */
[----:B----4-:R-:W-:Y:S02]  /*7050*/  F2FP.PACK_AB R32, R229, R225 ;  /* 0x000000e1e520723e */ /* 0x010fe400000000ff */
[----:B-----5:R-:W-:Y:S02]  /*7060*/  F2FP.PACK_AB R33, R223, R220 ;  /* 0x000000dcdf21723e */ /* 0x020fe400000000ff */
[----:B------:R-:W-:Y:S01]  /*7070*/  F2FP.PACK_AB R34, R231, R230 ;  /* 0x000000e6e722723e */ /* 0x000fe200000000ff */
[--C-:B------:R-:W-:Y:S01]  /*7080*/  FFMA R24, R24, c[0x0][0x188], -R16.reuse ;  /* 0x0000620018187a23 */ /* 0x100fe20000000810 */
[----:B------:R-:W-:Y:S01]  /*7090*/  F2FP.PACK_AB R35, R228, R227 ;  /* 0x000000e3e423723e */ /* 0x000fe200000000ff */
[----:B------:R-:W-:-:S02]  /*70a0*/  FFMA R25, R25, c[0x0][0x188], -R16 ;  /* 0x0000620019197a23 */ /* 0x000fc40000000810 */
[--C-:B------:R-:W-:Y:S02]  /*70b0*/  FFMA R26, R26, c[0x0][0x188], -R17.reuse ;  /* 0x000062001a1a7a23 */ /* 0x100fe40000000811 */
[----:B------:R-:W-:Y:S02]  /*70c0*/  FFMA R121, R121, c[0x0][0x188], -R16 ;  /* 0x0000620079797a23 */ /* 0x000fe40000000810 */
[--C-:B------:R-:W-:Y:S02]  /*70d0*/  FFMA R122, R122, c[0x0][0x188], -R17.reuse ;  /* 0x000062007a7a7a23 */ /* 0x100fe40000000811 */
[--C-:B------:R-:W-:Y:S02]  /*70e0*/  FFMA R123, R123, c[0x0][0x188], -R17.reuse ;  /* 0x000062007b7b7a23 */ /* 0x100fe40000000811 */
[----:B------:R-:W-:Y:S02]  /*70f0*/  FFMA R52, R27, c[0x0][0x188], -R17 ;  /* 0x000062001b347a23 */ /* 0x000fe40000000811 */
[----:B------:R-:W-:Y:S01]  /*7100*/  FFMA R29, R29, c[0x0][0x188], -R18 ;  /* 0x000062001d1d7a23 */ /* 0x000fe20000000812 */
[----:B------:R-:W-:Y:S01]  /*7110*/  MOV R118, R221 ;  /* 0x000000dd00767202 */ /* 0x000fe20000000f00 */
[----:B------:R-:W-:Y:S01]  /*7120*/  FMUL R24, R24, 1.4426950216293334961 ;  /* 0x3fb8aa3b18187820 */ /* 0x000fe20000400000 */
[----:B------:R-:W-:Y:S01]  /*7130*/  HMMA.16816.F32 R196, R72, R170, R196 ;  /* 0x000000aa48c4723c */ /* 0x000fe200000018c4 */
[----:B------:R-:W-:Y:S01]  /*7140*/  FMUL R25, R25, 1.4426950216293334961 ;  /* 0x3fb8aa3b19197820 */ /* 0x000fe20000400000 */
[----:B------:R-:W-:Y:S01]  /*7150*/  LOP3.LUT R53, R245, 0x40, RZ, 0x3c, !PT ;  /* 0x00000040f5357812 */ /* 0x000fe200078e3cff */
[----:B------:R-:W-:-:S02]  /*7160*/  FMUL R26, R26, 1.4426950216293334961 ;  /* 0x3fb8aa3b1a1a7820 */ /* 0x000fc40000400000 */
[----:B------:R-:W-:Y:S02]  /*7170*/  FMUL R121, R121, 1.4426950216293334961 ;  /* 0x3fb8aa3b79797820 */ /* 0x000fe40000400000 */
[----:B------:R-:W-:Y:S01]  /*7180*/  FMUL R122, R122, 1.4426950216293334961 ;  /* 0x3fb8aa3b7a7a7820 */ /* 0x000fe20000400000 */
[----:B------:R-:W-:Y:S01]  /*7190*/  HMMA.16816.F32 R4, R32, R170, R4 ;  /* 0x000000aa2004723c */ /* 0x000fe20000001804 */
[----:B------:R-:W-:Y:S02]  /*71a0*/  FMUL R123, R123, 1.4426950216293334961 ;  /* 0x3fb8aa3b7b7b7820 */ /* 0x000fe40000400000 */
[----:B------:R-:W-:Y:S02]  /*71b0*/  FMUL R52, R52, 1.4426950216293334961 ;  /* 0x3fb8aa3b34347820 */ /* 0x000fe40000400000 */
[----:B------:R-:W-:Y:S02]  /*71c0*/  FMUL R29, R29, 1.4426950216293334961 ;  /* 0x3fb8aa3b1d1d7820 */ /* 0x000fe40000400000 */
[----:B------:R-:W-:Y:S01]  /*71d0*/  LOP3.LUT R171, R245, 0x40, RZ, 0x3c, !PT ;  /* 0x00000040f5ab7812 */ /* 0x000fe200078e3cff */
[----:B------:R-:W-:Y:S01]  /*71e0*/  HMMA.16816.F32 R184, R72, R162, R184 ;  /* 0x000000a248b8723c */ /* 0x000fe200000018b8 */
[----:B------:R-:W-:Y:S01]  /*71f0*/  MOV R156, R222 ;  /* 0x000000de009c7202 */ /* 0x000fe20000000f00 */
[----:B------:R-:W-:Y:S01]  /*7200*/  MUFU.EX2 R224, R24 ;  /* 0x0000001800e07308 */ /* 0x000fe20000000800 */
[----:B------:R-:W-:Y:S01]  /*7210*/  FFMA R221, R120, c[0x0][0x188], -R16 ;  /* 0x0000620078dd7a23 */ /* 0x000fe20000000810 */
[----:B------:R-:W-:-:S04]  /*7220*/  MOV R129, R104 ;  /* 0x0000006800817202 */ /* 0x000fc80000000f00 */
[----:B------:R-:W-:Y:S01]  /*7230*/  HMMA.16816.F32 R212, R32, R162, R212 ;  /* 0x000000a220d4723c */ /* 0x000fe200000018d4 */
[----:B------:R-:W-:Y:S01]  /*7240*/  MOV R130, R105 ;  /* 0x0000006900827202 */ /* 0x000fe20000000f00 */
[----:B------:R-:W-:Y:S01]  /*7250*/  MUFU.EX2 R222, R25 ;  /* 0x0000001900de7308 */ /* 0x000fe20000000800 */
[----:B------:R-:W-:Y:S01]  /*7260*/  MOV R131, R117 ;  /* 0x0000007500837202 */ /* 0x000fe20000000f00 */
[----:B------:R-:W-:Y:S03]  /*7270*/  LDSM.16.M88.4 R104, [R171+0xa000] ;  /* 0x00a00000ab68783b */ /* 0x000fe60000000200 */
[----:B------:R-:W-:Y:S01]  /*7280*/  FFMA R162, R28, c[0x0][0x188], -R18 ;  /* 0x000062001ca27a23 */ /* 0x000fe20000000812 */
[----:B------:R-:W-:Y:S01]  /*7290*/  MOV R28, R161 ;  /* 0x000000a1001c7202 */ /* 0x000fe20000000f00 */
[C---:B------:R-:W-:Y:S01]  /*72a0*/  HMMA.16816.F32 R164, R72.reuse, R22, R164 ;  /* 0x0000001648a4723c */ /* 0x040fe200000018a4 */
[----:B------:R0:W-:Y:S07]  /*72b0*/  MUFU.EX2 R169, R26 ;  /* 0x0000001a00a97308 */ /* 0x0001ee0000000800 */
[----:B------:R-:W-:Y:S01]  /*72c0*/  HMMA.16816.F32 R200, R72, R182, R200 ;  /* 0x000000b648c8723c */ /* 0x000fe200000018c8 */
[----:B------:R1:W-:Y:S01]  /*72d0*/  MUFU.EX2 R161, R29 ;  /* 0x0000001d00a17308 */ /* 0x0003e20000000800 */
[----:B0-----:R-:W-:Y:S06]  /*72e0*/  LDSM.16.M88.4 R24, [R53+0x8800] ;  /* 0x008800003518783b */ /* 0x001fec0000000200 */
[----:B------:R-:W-:Y:S01]  /*72f0*/  HMMA.16816.F32 R172, R32, R22, R172 ;  /* 0x0000001620ac723c */ /* 0x000fe200000018ac */
[----:B------:R-:W-:Y:S01]  /*7300*/  MUFU.EX2 R226, R121 ;  /* 0x0000007900e27308 */ /* 0x000fe20000000800 */
[----:B------:R-:W0:Y:S01]  /*7310*/  LDSM.16.M88.4 R20, [R53+0x8000] ;  /* 0x008000003514783b */ /* 0x000e220000000200 */
[----:B-1----:R-:W-:-:S05]  /*7320*/  MOV R29, R116 ;  /* 0x00000074001d7202 */ /* 0x002fca0000000f00 */
[----:B------:R-:W-:Y:S01]  /*7330*/  HMMA.16816.F32 R204, R32, R182, R204 ;  /* 0x000000b620cc723c */ /* 0x000fe200000018cc */
[----:B------:R-:W-:Y:S06]  /*7340*/  MUFU.EX2 R180, R122 ;  /* 0x0000007a00b47308 */ /* 0x000fec0000000800 */
[----:B------:R-:W-:Y:S01]  /*7350*/  MOV R183, R118 ;  /* 0x0000007600b77202 */ /* 0x000fe20000000f00 */
[----:B------:R-:W-:Y:S01]  /*7360*/  HMMA.16816.F32 R176, R72, R54, R176 ;  /* 0x0000003648b0723c */ /* 0x000fe200000018b0 */
[----:B------:R1:W-:Y:S01]  /*7370*/  MUFU.EX2 R181, R123 ;  /* 0x0000007b00b57308 */ /* 0x0003e20000000800 */
[----:B------:R-:W-:-:S02]  /*7380*/  MOV R182, R119 ;  /* 0x0000007700b67202 */ /* 0x000fc40000000f00 */
[----:B------:R-:W-:Y:S04]  /*7390*/  LDSM.16.M88.4 R116, [R171+0xb000] ;  /* 0x00b00000ab74783b */ /* 0x000fe80000000200 */
[C---:B------:R-:W-:Y:S01]  /*73a0*/  HMMA.16816.F32 R188, R72.reuse, R158, R188 ;  /* 0x0000009e48bc723c */ /* 0x040fe200000018bc */
[----:B------:R2:W-:Y:S01]  /*73b0*/  MUFU.EX2 R168, R52 ;  /* 0x0000003400a87308 */ /* 0x0005e20000000800 */
[----:B-1----:R-:W-:Y:S06]  /*73c0*/  LDSM.16.M88.4 R120, [R171+0xb800] ;  /* 0x00b80000ab78783b */ /* 0x002fec0000000200 */
[C---:B------:R-:W-:Y:S08]  /*73d0*/  HMMA.16816.F32 R192, R72.reuse, R154, R192 ;  /* 0x0000009a48c0723c */ /* 0x040ff000000018c0 */
[----:B------:R-:W-:Y:S01]  /*73e0*/  HMMA.16816.F32 R8, R72, R114, R8 ;  /* 0x000000724808723c */ /* 0x000fe20000001808 */
[----:B------:R-:W-:Y:S07]  /*73f0*/  LDSM.16.M88.4 R72, [R171+0x9800] ;  /* 0x00980000ab48783b */ /* 0x000fee0000000200 */
[C---:B------:R-:W-:Y:S01]  /*7400*/  HMMA.16816.F32 R208, R32.reuse, R54, R208 ;  /* 0x0000003620d0723c */ /* 0x040fe200000018d0 */
[----:B--2---:R-:W1:Y:S07]  /*7410*/  LDSM.16.M88.4 R52, [R53+0x9000] ;  /* 0x009000003534783b */ /* 0x004e6e0000000200 */
[C---:B------:R-:W-:Y:S08]  /*7420*/  HMMA.16816.F32 R140, R32.reuse, R158, R140 ;  /* 0x0000009e208c723c */ /* 0x040ff0000000188c */
[C---:B------:R-:W-:Y:S08]  /*7430*/  HMMA.16816.F32 R12, R32.reuse, R154, R12 ;  /* 0x0000009a200c723c */ /* 0x040ff0000000180c */
[----:B------:R-:W-:Y:S01]  /*7440*/  HMMA.16816.F32 R92, R32, R114, R92 ;  /* 0x00000072205c723c */ /* 0x000fe2000000185c */
[----:B------:R-:W2:Y:S01]  /*7450*/  LDSM.16.M88.4 R32, [R171+0xa800] ;  /* 0x00a80000ab20783b */ /* 0x000ea20000000200 */
[----:B------:R-:W-:-:S02]  /*7460*/  FMUL R221, R221, 1.4426950216293334961 ;  /* 0x3fb8aa3bdddd7820 */ /* 0x000fc40000400000 */
[--C-:B------:R-:W-:Y:S02]  /*7470*/  FFMA R100, R100, c[0x0][0x188], -R18.reuse ;  /* 0x0000620064647a23 */ /* 0x100fe40000000812 */
[----:B------:R-:W-:Y:S02]  /*7480*/  FFMA R101, R101, c[0x0][0x188], -R18 ;  /* 0x0000620065657a23 */ /* 0x000fe40000000812 */
[----:B------:R-:W3:Y:S01]  /*7490*/  MUFU.EX2 R221, R221 ;  /* 0x000000dd00dd7308 */ /* 0x000ee20000000800 */
[--C-:B------:R-:W-:Y:S02]  /*74a0*/  FFMA R30, R30, c[0x0][0x188], -R19.reuse ;  /* 0x000062001e1e7a23 */ /* 0x100fe40000000813 */
[--C-:B------:R-:W-:Y:S02]  /*74b0*/  FFMA R31, R31, c[0x0][0x188], -R19.reuse ;  /* 0x000062001f1f7a23 */ /* 0x100fe40000000813 */
[--C-:B------:R-:W-:Y:S02]  /*74c0*/  FFMA R102, R102, c[0x0][0x188], -R19.reuse ;  /* 0x0000620066667a23 */ /* 0x100fe40000000813 */
[----:B------:R-:W-:-:S02]  /*74d0*/  FFMA R103, R103, c[0x0][0x188], -R19 ;  /* 0x0000620067677a23 */ /* 0x000fc40000000813 */
[----:B------:R-:W-:Y:S02]  /*74e0*/  FMUL R162, R162, 1.4426950216293334961 ;  /* 0x3fb8aa3ba2a27820 */ /* 0x000fe40000400000 */
[----:B------:R-:W-:Y:S02]  /*74f0*/  FMUL R100, R100, 1.4426950216293334961 ;  /* 0x3fb8aa3b64647820 */ /* 0x000fe40000400000 */
[----:B------:R-:W-:Y:S02]  /*7500*/  FMUL R101, R101, 1.4426950216293334961 ;  /* 0x3fb8aa3b65657820 */ /* 0x000fe40000400000 */
[----:B------:R-:W-:Y:S02]  /*7510*/  FMUL R30, R30, 1.4426950216293334961 ;  /* 0x3fb8aa3b1e1e7820 */ /* 0x000fe40000400000 */
[----:B------:R-:W-:Y:S02]  /*7520*/  FMUL R31, R31, 1.4426950216293334961 ;  /* 0x3fb8aa3b1f1f7820 */ /* 0x000fe40000400000 */
[----:B------:R-:W-:-:S02]  /*7530*/  FMUL R102, R102, 1.4426950216293334961 ;  /* 0x3fb8aa3b66667820 */ /* 0x000fc40000400000 */
[----:B------:R-:W-:Y:S01]  /*7540*/  FMUL R103, R103, 1.4426950216293334961 ;  /* 0x3fb8aa3b67677820 */ /* 0x000fe20000400000 */
[----:B------:R-:W-:Y:S01]  /*7550*/  MOV R170, R153 ;  /* 0x0000009900aa7202 */ /* 0x000fe20000000f00 */
[----:B------:R-:W-:Y:S01]  /*7560*/  FFMA R163, R144, c[0x0][0x188], -R16 ;  /* 0x0000620090a37a23 */ /* 0x000fe20000000810 */
[----:B------:R-:W-:Y:S01]  /*7570*/  MOV R128, R157 ;  /* 0x0000009d00807202 */ /* 0x000fe20000000f00 */
[----:B------:R-:W-:Y:S01]  /*7580*/  MUFU.EX2 R162, R162 ;  /* 0x000000a200a27308 */ /* 0x000fe20000000800 */
[----:B------:R-:W-:-:S07]  /*7590*/  MOV R144, R160 ;  /* 0x000000a000907202 */ /* 0x000fce0000000f00 */
[----:B------:R-:W-:Y:S01]  /*75a0*/  MUFU.EX2 R160, R100 ;  /* 0x0000006400a07308 */ /* 0x000fe20000000800 */
[----:B---3--:R-:W-:-:S07]  /*75b0*/  F2FP.PACK_AB R112, R226, R221 ;  /* 0x000000dde270723e */ /* 0x008fce00000000ff */
[----:B------:R-:W3:Y:S01]  /*75c0*/  MUFU.EX2 R159, R101 ;  /* 0x00000065009f7308 */ /* 0x000ee20000000800 */
[----:B------:R-:W-:-:S07]  /*75d0*/  F2FP.PACK_AB R113, R181, R180 ;  /* 0x000000b4b571723e */ /* 0x000fce00000000ff */
[----:B------:R3:W-:Y:S01]  /*75e0*/  MUFU.EX2 R158, R30 ;  /* 0x0000001e009e7308 */ /* 0x0007e20000000800 */
[----:B------:R-:W-:-:S07]  /*75f0*/  F2FP.PACK_AB R114, R222, R224 ;  /* 0x000000e0de72723e */ /* 0x000fce00000000ff */
[----:B------:R-:W-:Y:S01]  /*7600*/  MUFU.EX2 R157, R31 ;  /* 0x0000001f009d7308 */ /* 0x000fe20000000800 */
[----:B------:R-:W-:-:S07]  /*7610*/  F2FP.PACK_AB R115, R168, R169 ;  /* 0x000000a9a873723e */ /* 0x000fce00000000ff */
[----:B------:R-:W-:Y:S08]  /*7620*/  MUFU.EX2 R154, R102 ;  /* 0x00000066009a7308 */ /* 0x000ff00000000800 */
[----:B------:R-:W4:Y:S01]  /*7630*/  MUFU.EX2 R153, R103 ;  /* 0x0000006700997308 */ /* 0x000f220000000800 */
[----:B0-----:R-:W-:Y:S01]  /*7640*/  HMMA.16816.F32 R164, R112, R20, R164 ;  /* 0x0000001470a4723c */ /* 0x001fe200000018a4 */
[----:B---3--:R-:W-:Y:S01]  /*7650*/  F2FP.PACK_AB R30, R159, R160 ;  /* 0x000000a09f1e723e */ /* 0x008fe200000000ff */
[----:B------:R-:W-:-:S06]  /*7660*/  FFMA R124, R124, c[0x0][0x188], -R18 ;  /* 0x000062007c7c7a23 */ /* 0x000fcc0000000812 */
[----:B------:R-:W-:Y:S01]  /*7670*/  HMMA.16816.F32 R176, R112, R24, R176 ;  /* 0x0000001870b0723c */ /* 0x000fe200000018b0 */
[----:B------:R-:W-:-:S07]  /*7680*/  FFMA R125, R125, c[0x0][0x188], -R18 ;  /* 0x000062007d7d7a23 */ /* 0x000fce0000000812 */
[----:B-1----:R-:W-:Y:S01]  /*7690*/  HMMA.16816.F32 R184, R112, R52, R184 ;  /* 0x0000003470b8723c */ /* 0x002fe200000018b8 */
[----:B----4-:R-:W-:-:S07]  /*76a0*/  F2FP.PACK_AB R31, R153, R154 ;  /* 0x0000009a991f723e */ /* 0x010fce00000000ff */
[C---:B------:R-:W-:Y:S08]  /*76b0*/  HMMA.16816.F32 R188, R112.reuse, R72, R188 ;  /* 0x0000004870bc723c */ /* 0x040ff000000018bc */
[C---:B------:R-:W-:Y:S08]  /*76c0*/  HMMA.16816.F32 R192, R112.reuse, R104, R192 ;  /* 0x0000006870c0723c */ /* 0x040ff000000018c0 */
[C---:B--2---:R-:W-:Y:S08]  /*76d0*/  HMMA.16816.F32 R8, R112.reuse, R32, R8 ;  /* 0x000000207008723c */ /* 0x044ff00000001808 */
[C---:B------:R-:W-:Y:S08]  /*76e0*/  HMMA.16816.F32 R196, R112.reuse, R116, R196 ;  /* 0x0000007470c4723c */ /* 0x040ff000000018c4 */
[----:B------:R-:W-:Y:S07]  /*76f0*/  HMMA.16816.F32 R200, R112, R120, R200 ;  /* 0x0000007870c8723c */ /* 0x000fee00000018c8 */
[----:B------:R-:W-:-:S02]  /*7700*/  MOV R115, R29 ;  /* 0x0000001d00737202 */ /* 0x000fc40000000f00 */
[----:B------:R-:W-:Y:S02]  /*7710*/  MOV R114, R28 ;  /* 0x0000001c00727202 */ /* 0x000fe40000000f00 */
[----:B------:R-:W-:Y:S02]  /*7720*/  F2FP.PACK_AB R28, R161, R162 ;  /* 0x000000a2a11c723e */ /* 0x000fe400000000ff */
[----:B------:R-:W-:Y:S01]  /*7730*/  F2FP.PACK_AB R29, R157, R158 ;  /* 0x0000009e9d1d723e */ /* 0x000fe200000000ff */
[--C-:B------:R-:W-:Y:S02]  /*7740*/  FFMA R145, R145, c[0x0][0x188], -R16.reuse ;  /* 0x0000620091917a23 */ /* 0x100fe40000000810 */
[--C-:B------:R-:W-:Y:S02]  /*7750*/  FFMA R152, R108, c[0x0][0x188], -R16.reuse ;  /* 0x000062006c987a23 */ /* 0x100fe40000000810 */
[----:B------:R-:W-:Y:S02]  /*7760*/  FFMA R146, R146, c[0x0][0x188], -R17 ;  /* 0x0000620092927a23 */ /* 0x000fe40000000811 */
[----:B------:R-:W-:Y:S01]  /*7770*/  HMMA.16816.F32 R172, R28, R20, R172 ;  /* 0x000000141cac723c */ /* 0x000fe200000018ac */
[----:B------:R-:W-:-:S02]  /*7780*/  FFMA R109, R109, c[0x0][0x188], -R16 ;  /* 0x000062006d6d7a23 */ /* 0x000fc40000000810 */
[--C-:B------:R-:W-:Y:S02]  /*7790*/  FFMA R110, R110, c[0x0][0x188], -R17.reuse ;  /* 0x000062006e6e7a23 */ /* 0x100fe40000000811 */
[--C-:B------:R-:W-:Y:S02]  /*77a0*/  FFMA R111, R111, c[0x0][0x188], -R17.reuse ;  /* 0x000062006f6f7a23 */ /* 0x100fe40000000811 */
[----:B------:R-:W-:Y:S02]  /*77b0*/  FFMA R20, R147, c[0x0][0x188], -R17 ;  /* 0x0000620093147a23 */ /* 0x000fe40000000811 */
[----:B------:R-:W-:Y:S02]  /*77c0*/  FMUL R124, R124, 1.4426950216293334961 ;  /* 0x3fb8aa3b7c7c7820 */ /* 0x000fe40000400000 */
[----:B------:R-:W-:Y:S02]  /*77d0*/  FMUL R125, R125, 1.4426950216293334961 ;  /* 0x3fb8aa3b7d7d7820 */ /* 0x000fe40000400000 */
[----:B------:R-:W-:Y:S01]  /*77e0*/  FFMA R126, R126, c[0x0][0x188], -R19 ;  /* 0x000062007e7e7a23 */ /* 0x000fe20000000813 */
[----:B------:R-:W-:Y:S01]  /*77f0*/  MOV R103, R131 ;  /* 0x0000008300677202 */ /* 0x000fe20000000f00 */
[----:B------:R-:W-:-:S02]  /*7800*/  FMUL R163, R163, 1.4426950216293334961 ;  /* 0x3fb8aa3ba3a37820 */ /* 0x000fc40000400000 */
[----:B------:R-:W-:Y:S02]  /*7810*/  FMUL R145, R145, 1.4426950216293334961 ;  /* 0x3fb8aa3b91917820 */ /* 0x000fe40000400000 */
[----:B------:R-:W-:Y:S02]  /*7820*/  FMUL R152, R152, 1.4426950216293334961 ;  /* 0x3fb8aa3b98987820 */ /* 0x000fe40000400000 */
[----:B------:R-:W-:Y:S01]  /*7830*/  FMUL R146, R146, 1.4426950216293334961 ;  /* 0x3fb8aa3b92927820 */ /* 0x000fe20000400000 */
[----:B------:R-:W-:Y:S01]  /*7840*/  MOV R102, R130 ;  /* 0x0000008200667202 */ /* 0x000fe20000000f00 */
[----:B------:R-:W-:Y:S01]  /*7850*/  FMUL R109, R109, 1.4426950216293334961 ;  /* 0x3fb8aa3b6d6d7820 */ /* 0x000fe20000400000 */
[----:B------:R0:W-:Y:S01]  /*7860*/  MUFU.EX2 R131, R124 ;  /* 0x0000007c00837308 */ /* 0x0001e20000000800 */
[----:B------:R-:W-:Y:S01]  /*7870*/  FMUL R20, R20, 1.4426950216293334961 ;  /* 0x3fb8aa3b14147820 */ /* 0x000fe20000400000 */
[----:B------:R-:W-:Y:S01]  /*7880*/  MOV R100, R128 ;  /* 0x0000008000647202 */ /* 0x000fe20000000f00 */
[----:B------:R-:W-:-:S02]  /*7890*/  FMUL R110, R110, 1.4426950216293334961 ;  /* 0x3fb8aa3b6e6e7820 */ /* 0x000fc40000400000 */
[----:B------:R-:W-:Y:S01]  /*78a0*/  FMUL R111, R111, 1.4426950216293334961 ;  /* 0x3fb8aa3b6f6f7820 */ /* 0x000fe20000400000 */
[----:B------:R-:W-:Y:S01]  /*78b0*/  MOV R108, R144 ;  /* 0x00000090006c7202 */ /* 0x000fe20000000f00 */
[--C-:B------:R-:W-:Y:S01]  /*78c0*/  FFMA R128, R85, c[0x0][0x188], -R18.reuse ;  /* 0x0000620055807a23 */ /* 0x100fe20000000812 */
[----:B------:R1:W-:Y:S01]  /*78d0*/  MUFU.EX2 R130, R125 ;  /* 0x0000007d00827308 */ /* 0x0003e20000000800 */
[----:B0-----:R-:W-:Y:S01]  /*78e0*/  FMUL R124, R126, 1.4426950216293334961 ;  /* 0x3fb8aa3b7e7c7820 */ /* 0x001fe20000400000 */
[----:B------:R-:W-:Y:S01]  /*78f0*/  MOV R113, R156 ;  /* 0x0000009c00717202 */ /* 0x000fe20000000f00 */
[--C-:B------:R-:W-:Y:S02]  /*7900*/  FFMA R127, R127, c[0x0][0x188], -R19.reuse ;  /* 0x000062007f7f7a23 */ /* 0x100fe40000000813 */
[--C-:B------:R-:W-:Y:S01]  /*7910*/  FFMA R126, R86, c[0x0][0x188], -R19.reuse ;  /* 0x00006200567e7a23 */ /* 0x100fe20000000813 */
[----:B------:R-:W-:Y:S01]  /*7920*/  HMMA.16816.F32 R204, R28, R120, R204 ;  /* 0x000000781ccc723c */ /* 0x000fe200000018cc */
[----:B------:R-:W-:Y:S01]  /*7930*/  FFMA R84, R84, c[0x0][0x188], -R18 ;  /* 0x0000620054547a23 */ /* 0x000fe20000000812 */
[----:B------:R-:W-:Y:S01]  /*7940*/  MUFU.EX2 R155, R145 ;  /* 0x00000091009b7308 */ /* 0x000fe20000000800 */
[----:B-1----:R-:W-:-:S02]  /*7950*/  FFMA R125, R87, c[0x0][0x188], -R19 ;  /* 0x00006200577d7a23 */ /* 0x002fc40000000813 */
[----:B------:R-:W-:Y:S02]  /*7960*/  FMUL R128, R128, 1.4426950216293334961 ;  /* 0x3fb8aa3b80807820 */ /* 0x000fe40000400000 */
[----:B------:R-:W-:-:S03]  /*7970*/  FMUL R121, R127, 1.4426950216293334961 ;  /* 0x3fb8aa3b7f797820 */ /* 0x000fc60000400000 */
[----:B------:R-:W-:Y:S01]  /*7980*/  MUFU.EX2 R147, R146 ;  /* 0x0000009200937308 */ /* 0x000fe20000000800 */
[----:B------:R-:W-:Y:S02]  /*7990*/  FMUL R126, R126, 1.4426950216293334961 ;  /* 0x3fb8aa3b7e7e7820 */ /* 0x000fe40000400000 */
[----:B------:R-:W-:-:S05]  /*79a0*/  FMUL R125, R125, 1.4426950216293334961 ;  /* 0x3fb8aa3b7d7d7820 */ /* 0x000fca0000400000 */
[----:B------:R-:W0:Y:S01]  /*79b0*/  MUFU.EX2 R163, R163 ;  /* 0x000000a300a37308 */ /* 0x000e220000000800 */
[----:B------:R-:W-:-:S07]  /*79c0*/  FMUL R84, R84, 1.4426950216293334961 ;  /* 0x3fb8aa3b54547820 */ /* 0x000fce0000400000 */
[----:B------:R-:W-:Y:S01]  /*79d0*/  MUFU.EX2 R152, R152 ;  /* 0x0000009800987308 */ /* 0x000fe20000000800 */
[----:B------:R-:W-:-:S07]  /*79e0*/  MOV R101, R129 ;  /* 0x0000008100657202 */ /* 0x000fce0000000f00 */
[----:B------:R-:W-:Y:S08]  /*79f0*/  MUFU.EX2 R156, R109 ;  /* 0x0000006d009c7308 */ /* 0x000ff00000000800 */
[----:B------:R-:W1:Y:S08]  /*7a00*/  MUFU.EX2 R146, R20 ;  /* 0x0000001400927308 */ /* 0x000e700000000800 */
[----:B------:R-:W-:Y:S08]  /*7a10*/  MUFU.EX2 R144, R110 ;  /* 0x0000006e00907308 */ /* 0x000ff00000000800 */
[----:B------:R-:W2:Y:S01]  /*7a20*/  MUFU.EX2 R145, R111 ;  /* 0x0000006f00917308 */ /* 0x000ea20000000800 */
[C---:B------:R-:W-:Y:S07]  /*7a30*/  HMMA.16816.F32 R208, R28.reuse, R24, R208 ;  /* 0x000000181cd0723c */ /* 0x040fee00000018d0 */
[----:B------:R-:W-:Y:S01]  /*7a40*/  MUFU.EX2 R129, R84 ;  /* 0x0000005400817308 */ /* 0x000fe20000000800 */
[C---:B------:R-:W-:Y:S07]  /*7a50*/  HMMA.16816.F32 R212, R28.reuse, R52, R212 ;  /* 0x000000341cd4723c */ /* 0x040fee00000018d4 */
[----:B------:R-:W-:Y:S01]  /*7a60*/  MUFU.EX2 R128, R128 ;  /* 0x0000008000807308 */ /* 0x000fe20000000800 */
[C---:B------:R-:W-:Y:S07]  /*7a70*/  HMMA.16816.F32 R140, R28.reuse, R72, R140 ;  /* 0x000000481c8c723c */ /* 0x040fee000000188c */
[----:B------:R-:W-:Y:S01]  /*7a80*/  MUFU.EX2 R124, R124 ;  /* 0x0000007c007c7308 */ /* 0x000fe20000000800 */
[C---:B------:R-:W-:Y:S07]  /*7a90*/  HMMA.16816.F32 R12, R28.reuse, R104, R12 ;  /* 0x000000681c0c723c */ /* 0x040fee000000180c */
[----:B------:R-:W3:Y:S01]  /*7aa0*/  MUFU.EX2 R121, R121 ;  /* 0x0000007900797308 */ /* 0x000ee20000000800 */
[C---:B------:R-:W-:Y:S07]  /*7ab0*/  HMMA.16816.F32 R92, R28.reuse, R32, R92 ;  /* 0x000000201c5c723c */ /* 0x040fee000000185c */
[----:B------:R-:W-:Y:S01]  /*7ac0*/  MUFU.EX2 R126, R126 ;  /* 0x0000007e007e7308 */ /* 0x000fe20000000800 */
[----:B------:R-:W-:Y:S07]  /*7ad0*/  HMMA.16816.F32 R4, R28, R116, R4 ;  /* 0x000000741c04723c */ /* 0x000fee0000001804 */
[----:B------:R-:W4:Y:S01]  /*7ae0*/  MUFU.EX2 R125, R125 ;  /* 0x0000007d007d7308 */ /* 0x000f220000000800 */
[----:B0-----:R-:W-:-:S02]  /*7af0*/  F2FP.PACK_AB R28, R155, R163 ;  /* 0x000000a39b1c723e */ /* 0x001fc400000000ff */
[----:B-1----:R-:W-:Y:S02]  /*7b00*/  F2FP.PACK_AB R29, R146, R147 ;  /* 0x00000093921d723e */ /* 0x002fe400000000ff */
[----:B------:R-:W-:Y:S02]  /*7b10*/  F2FP.PACK_AB R30, R156, R152 ;  /* 0x000000989c1e723e */ /* 0x000fe400000000ff */
[----:B--2---:R-:W-:Y:S01]  /*7b20*/  F2FP.PACK_AB R31, R145, R144 ;  /* 0x00000090911f723e */ /* 0x004fe200000000ff */
[--C-:B------:R-:W-:Y:S02]  /*7b30*/  FFMA R40, R40, c[0x0][0x188], -R16.reuse ;  /* 0x0000620028287a23 */ /* 0x100fe40000000810 */
[--C-:B------:R-:W-:Y:S02]  /*7b40*/  FFMA R41, R41, c[0x0][0x188], -R16.reuse ;  /* 0x0000620029297a23 */ /* 0x100fe40000000810 */
[----:B------:R-:W-:Y:S02]  /*7b50*/  FFMA R42, R42, c[0x0][0x188], -R17 ;  /* 0x000062002a2a7a23 */ /* 0x000fe40000000811 */
[----:B------:R-:W-:Y:S01]  /*7b60*/  HMMA.16816.F32 R164, R28, R22, R164 ;  /* 0x000000161ca4723c */ /* 0x000fe200000018a4 */
[----:B------:R-:W-:-:S02]  /*7b70*/  FFMA R49, R49, c[0x0][0x188], -R16 ;  /* 0x0000620031317a23 */ /* 0x000fc40000000810 */
[----:B------:R-:W-:Y:S02]  /*7b80*/  FMUL R40, R40, 1.4426950216293334961 ;  /* 0x3fb8aa3b28287820 */ /* 0x000fe40000400000 */
[----:B------:R-:W-:Y:S02]  /*7b90*/  FMUL R41, R41, 1.4426950216293334961 ;  /* 0x3fb8aa3b29297820 */ /* 0x000fe40000400000 */
[--C-:B------:R-:W-:Y:S01]  /*7ba0*/  FFMA R50, R50, c[0x0][0x188], -R17.reuse ;  /* 0x0000620032327a23 */ /* 0x100fe20000000811 */
[----:B------:R-:W-:Y:S01]  /*7bb0*/  HMMA.16816.F32 R176, R28, R26, R176 ;  /* 0x0000001a1cb0723c */ /* 0x000fe200000018b0 */
[----:B------:R-:W-:Y:S02]  /*7bc0*/  FFMA R51, R51, c[0x0][0x188], -R17 ;  /* 0x0000620033337a23 */ /* 0x000fe40000000811 */
[----:B------:R-:W-:Y:S01]  /*7bd0*/  FMUL R42, R42, 1.4426950216293334961 ;  /* 0x3fb8aa3b2a2a7820 */ /* 0x000fe20000400000 */
[----:B------:R-:W-:-:S04]  /*7be0*/  MOV R127, R113 ;  /* 0x00000071007f7202 */ /* 0x000fc80000000f00 */
[----:B------:R-:W-:Y:S01]  /*7bf0*/  HMMA.16816.F32 R184, R28, R54, R184 ;  /* 0x000000361cb8723c */ /* 0x000fe200000018b8 */
[----:B------:R-:W-:Y:S01]  /*7c00*/  MOV R53, R114 ;  /* 0x0000007200357202 */ /* 0x000fe20000000f00 */
[----:B------:R-:W-:Y:S01]  /*7c10*/  FMUL R49, R49, 1.4426950216293334961 ;  /* 0x3fb8aa3b31317820 */ /* 0x000fe20000400000 */
[----:B------:R-:W-:Y:S01]  /*7c20*/  MOV R52, R115 ;  /* 0x0000007300347202 */ /* 0x000fe20000000f00 */
[----:B------:R-:W-:-:S04]  /*7c30*/  FMUL R50, R50, 1.4426950216293334961 ;  /* 0x3fb8aa3b32327820 */ /* 0x000fc80000400000 */
[----:B------:R-:W-:Y:S01]  /*7c40*/  HMMA.16816.F32 R188, R28, R74, R188 ;  /* 0x0000004a1cbc723c */ /* 0x000fe200000018bc */
[----:B------:R-:W-:Y:S01]  /*7c50*/  FMUL R51, R51, 1.4426950216293334961 ;  /* 0x3fb8aa3b33337820 */ /* 0x000fe20000400000 */
[----:B------:R-:W-:Y:S01]  /*7c60*/  MUFU.EX2 R114, R40 ;  /* 0x0000002800727308 */ /* 0x000fe20000000800 */
[----:B------:R-:W-:-:S05]  /*7c70*/  FFMA R109, R43, c[0x0][0x188], -R17 ;  /* 0x000062002b6d7a23 */ /* 0x000fca0000000811 */
[C---:B------:R-:W-:Y:S02]  /*7c80*/  HMMA.16816.F32 R192, R28.reuse, R106, R192 ;  /* 0x0000006a1cc0723c */ /* 0x040fe400000018c0 */
[----:B------:R-:W-:Y:S06]  /*7c90*/  MUFU.EX2 R113, R41 ;  /* 0x0000002900717308 */ /* 0x000fec0000000800 */
[C---:B------:R-:W-:Y:S02]  /*7ca0*/  HMMA.16816.F32 R8, R28.reuse, R34, R8 ;  /* 0x000000221c08723c */ /* 0x040fe40000001808 */
[----:B------:R0:W-:Y:S06]  /*7cb0*/  MUFU.EX2 R110, R42 ;  /* 0x0000002a006e7308 */ /* 0x0001ec0000000800 */
[C---:B------:R-:W-:Y:S01]  /*7cc0*/  HMMA.16816.F32 R196, R28.reuse, R118, R196 ;  /* 0x000000761cc4723c */ /* 0x040fe200000018c4 */
[----:B0-----:R-:W0:Y:S07]  /*7cd0*/  LDSM.16.M88.4 R40, [R245+0xa880] ;  /* 0x00a88000f528783b */ /* 0x001e2e0000000200 */
[----:B------:R-:W-:Y:S07]  /*7ce0*/  HMMA.16816.F32 R200, R28, R122, R200 ;  /* 0x0000007a1cc8723c */ /* 0x000fee00000018c8 */
[----:B------:R-:W-:-:S02]  /*7cf0*/  F2FP.PACK_AB R28, R130, R131 ;  /* 0x00000083821c723e */ /* 0x000fc400000000ff */
[----:B---3--:R-:W-:Y:S02]  /*7d00*/  F2FP.PACK_AB R29, R121, R124 ;  /* 0x0000007c791d723e */ /* 0x008fe400000000ff */
[----:B------:R-:W-:Y:S02]  /*7d10*/  F2FP.PACK_AB R30, R128, R129 ;  /* 0x00000081801e723e */ /* 0x000fe400000000ff */
[----:B----4-:R-:W-:Y:S01]  /*7d20*/  F2FP.PACK_AB R31, R125, R126 ;  /* 0x0000007e7d1f723e */ /* 0x010fe200000000ff */
[----:B------:R-:W-:Y:S01]  /*7d30*/  FFMA R120, R48, c[0x0][0x188], -R16 ;  /* 0x0000620030787a23 */ /* 0x000fe20000000810 */
[----:B------:R-:W-:Y:S05]  /*7d40*/  MUFU.EX2 R115, R49 ;  /* 0x0000003100737308 */ /* 0x000fea0000000800 */
[C---:B------:R-:W-:Y:S03]  /*7d50*/  HMMA.16816.F32 R204, R28.reuse, R122, R204 ;  /* 0x0000007a1ccc723c */ /* 0x040fe600000018cc */
[----:B------:R-:W-:Y:S04]  /*7d60*/  MUFU.EX2 R112, R50 ;  /* 0x0000003200707308 */ /* 0x000fe80000000800 */
[----:B------:R-:W-:Y:S01]  /*7d70*/  MOV R123, R52 ;  /* 0x00000034007b7202 */ /* 0x000fe20000000f00 */
[C---:B------:R-:W-:Y:S01]  /*7d80*/  HMMA.16816.F32 R172, R28.reuse, R22, R172 ;  /* 0x000000161cac723c */ /* 0x040fe200000018ac */
[----:B------:R-:W-:Y:S01]  /*7d90*/  MOV R122, R53 ;  /* 0x00000035007a7202 */ /* 0x000fe20000000f00 */
[----:B------:R-:W-:Y:S01]  /*7da0*/  LDSM.16.M88.4 R20, [R245+0x8880] ;  /* 0x00888000f514783b */ /* 0x000fe20000000200 */
[----:B------:R1:W-:Y:S05]  /*7db0*/  MUFU.EX2 R111, R51 ;  /* 0x00000033006f7308 */ /* 0x0003ea0000000800 */
[C---:B------:R-:W-:Y:S01]  /*7dc0*/  HMMA.16816.F32 R208, R28.reuse, R26, R208 ;  /* 0x0000001a1cd0723c */ /* 0x040fe200000018d0 */
[----:B------:R-:W-:Y:S04]  /*7dd0*/  LDSM.16.M88.4 R24, [R245+0x9080] ;  /* 0x00908000f518783b */ /* 0x000fe80000000200 */
[----:B-1----:R-:W-:Y:S03]  /*7de0*/  LDSM.16.M88.4 R48, [R245+0xb080] ;  /* 0x00b08000f530783b */ /* 0x002fe60000000200 */
[----:B------:R-:W-:Y:S01]  /*7df0*/  HMMA.16816.F32 R212, R28, R54, R212 ;  /* 0x000000361cd4723c */ /* 0x000fe200000018d4 */
[----:B------:R-:W-:Y:S01]  /*7e00*/  LDSM.16.M88.4 R52, [R245+0xb880] ;  /* 0x00b88000f534783b */ /* 0x000fe20000000200 */
[----:B------:R-:W-:-:S06]  /*7e10*/  FFMA R56, R56, c[0x0][0x188], -R18 ;  /* 0x0000620038387a23 */ /* 0x000fcc0000000812 */
[----:B------:R-:W-:Y:S01]  /*7e20*/  HMMA.16816.F32 R140, R28, R74, R140 ;  /* 0x0000004a1c8c723c */ /* 0x000fe2000000188c */
[----:B------:R-:W-:-:S07]  /*7e30*/  FFMA R96, R96, c[0x0][0x188], -R18 ;  /* 0x0000620060607a23 */ /* 0x000fce0000000812 */
[C---:B------:R-:W-:Y:S01]  /*7e40*/  HMMA.16816.F32 R104, R28.reuse, R106, R12 ;  /* 0x0000006a1c68723c */ /* 0x040fe2000000180c */
[----:B------:R-:W1:Y:S07]  /*7e50*/  LDSM.16.M88.4 R12, [R245+0x8080] ;  /* 0x00808000f50c783b */ /* 0x000e6e0000000200 */
[C---:B------:R-:W-:Y:S01]  /*7e60*/  HMMA.16816.F32 R92, R28.reuse, R34, R92 ;  /* 0x000000221c5c723c */ /* 0x040fe2000000185c */
[----:B------:R-:W2:Y:S07]  /*7e70*/  LDSM.16.M88.4 R32, [R245+0x9880] ;  /* 0x00988000f520783b */ /* 0x000eae0000000200 */
[----:B------:R-:W-:Y:S01]  /*7e80*/  HMMA.16816.F32 R116, R28, R118, R4 ;  /* 0x000000761c74723c */ /* 0x000fe20000001804 */
[----:B------:R-:W3:Y:S01]  /*7e90*/  LDSM.16.M88.4 R28, [R245+0xa080] ;  /* 0x00a08000f51c783b */ /* 0x000ee20000000200 */
[----:B------:R-:W-:-:S02]  /*7ea0*/  FMUL R120, R120, 1.4426950216293334961 ;  /* 0x3fb8aa3b78787820 */ /* 0x000fc40000400000 */
[----:B------:R-:W-:Y:S02]  /*7eb0*/  FMUL R109, R109, 1.4426950216293334961 ;  /* 0x3fb8aa3b6d6d7820 */ /* 0x000fe40000400000 */
[----:B------:R-:W-:Y:S01]  /*7ec0*/  FMUL R56, R56, 1.4426950216293334961 ;  /* 0x3fb8aa3b38387820 */ /* 0x000fe20000400000 */
[----:B------:R-:W-:Y:S01]  /*7ed0*/  MOV R75, R108 ;  /* 0x0000006c004b7202 */ /* 0x000fe20000000f00 */
[----:B------:R-:W-:Y:S01]  /*7ee0*/  FMUL R96, R96, 1.4426950216293334961 ;  /* 0x3fb8aa3b60607820 */ /* 0x000fe20000400000 */
[----:B------:R-:W-:Y:S01]  /*7ef0*/  MOV R72, R101 ;  /* 0x0000006500487202 */ /* 0x000fe20000000f00 */
[--C-:B------:R-:W-:Y:S01]  /*7f00*/  FFMA R108, R57, c[0x0][0x188], -R18.reuse ;  /* 0x00006200396c7a23 */ /* 0x100fe20000000812 */
[----:B------:R4:W-:Y:S01]  /*7f10*/  MUFU.EX2 R101, R56 ;  /* 0x0000003800657308 */ /* 0x0009e20000000800 */
[----:B------:R-:W-:Y:S02]  /*7f20*/  FFMA R97, R97, c[0x0][0x188], -R18 ;  /* 0x0000620061617a23 */ /* 0x000fe40000000812 */
[--C-:B------:R-:W-:Y:S01]  /*7f30*/  FFMA R99, R99, c[0x0][0x188], -R19.reuse ;  /* 0x0000620063637a23 */ /* 0x100fe20000000813 */
[----:B------:R-:W-:Y:S01]  /*7f40*/  MOV R84, R103 ;  /* 0x0000006700547202 */ /* 0x000fe20000000f00 */
[----:B------:R-:W-:-:S02]  /*7f50*/  FFMA R58, R58, c[0x0][0x188], -R19 ;  /* 0x000062003a3a7a23 */ /* 0x000fc40000000813 */
[--C-:B------:R-:W-:Y:S01]  /*7f60*/  FFMA R59, R59, c[0x0][0x188], -R19.reuse ;  /* 0x000062003b3b7a23 */ /* 0x100fe20000000813 */
[----:B------:R-:W5:Y:S01]  /*7f70*/  MUFU.EX2 R120, R120 ;  /* 0x0000007800787308 */ /* 0x000f620000000800 */
[----:B----4-:R-:W-:Y:S02]  /*7f80*/  FFMA R56, R98, c[0x0][0x188], -R19 ;  /* 0x0000620062387a23 */ /* 0x010fe40000000813 */
[----:B------:R-:W-:Y:S02]  /*7f90*/  FMUL R108, R108, 1.4426950216293334961 ;  /* 0x3fb8aa3b6c6c7820 */ /* 0x000fe40000400000 */
[----:B------:R-:W-:-:S03]  /*7fa0*/  FMUL R97, R97, 1.4426950216293334961 ;  /* 0x3fb8aa3b61617820 */ /* 0x000fc60000400000 */
[----:B------:R-:W4:Y:S01]  /*7fb0*/  MUFU.EX2 R109, R109 ;  /* 0x0000006d006d7308 */ /* 0x000f220000000800 */
[----:B------:R-:W-:Y:S02]  /*7fc0*/  FMUL R58, R58, 1.4426950216293334961 ;  /* 0x3fb8aa3b3a3a7820 */ /* 0x000fe40000400000 */
[----:B------:R-:W-:Y:S02]  /*7fd0*/  FMUL R59, R59, 1.4426950216293334961 ;  /* 0x3fb8aa3b3b3b7820 */ /* 0x000fe40000400000 */
[----:B------:R-:W-:-:S03]  /*7fe0*/  FMUL R56, R56, 1.4426950216293334961 ;  /* 0x3fb8aa3b38387820 */ /* 0x000fc60000400000 */
[----:B------:R0:W-:Y:S01]  /*7ff0*/  MUFU.EX2 R103, R96 ;  /* 0x0000006000677308 */ /* 0x0001e20000000800 */
[----:B------:R-:W-:Y:S02]  /*8000*/  MOV R73, R102 ;  /* 0x0000006600497202 */ /* 0x000fe40000000f00 */
[----:B------:R-:W-:Y:S01]  /*8010*/  MOV R85, R100 ;  /* 0x0000006400557202 */ /* 0x000fe20000000f00 */
[----:B0-----:R-:W-:-:S04]  /*8020*/  FMUL R96, R99, 1.4426950216293334961 ;  /* 0x3fb8aa3b63607820 */ /* 0x001fc80000400000 */
[----:B------:R-:W-:Y:S08]  /*8030*/  MUFU.EX2 R102, R97 ;  /* 0x0000006100667308 */ /* 0x000ff00000000800 */
[----:B------:R-:W0:Y:S08]  /*8040*/  MUFU.EX2 R108, R108 ;  /* 0x0000006c006c7308 */ /* 0x000e300000000800 */
[----:B------:R-:W-:Y:S08]  /*8050*/  MUFU.EX2 R100, R58 ;  /* 0x0000003a00647308 */ /* 0x000ff00000000800 */
[----:B------:R-:W0:Y:S08]  /*8060*/  MUFU.EX2 R98, R59 ;  /* 0x0000003b00627308 */ /* 0x000e300000000800 */
[----:B------:R0:W-:Y:S08]  /*8070*/  MUFU.EX2 R97, R56 ;  /* 0x0000003800617308 */ /* 0x0001f00000000800 */
[----:B------:R-:W1:Y:S01]  /*8080*/  MUFU.EX2 R96, R96 ;  /* 0x0000006000607308 */ /* 0x000e620000000800 */
[----:B-----5:R-:W-:-:S02]  /*8090*/  F2FP.PACK_AB R4, R115, R120 ;  /* 0x000000787304723e */ /* 0x020fc400000000ff */
[----:B------:R-:W-:Y:S02]  /*80a0*/  F2FP.PACK_AB R5, R111, R112 ;  /* 0x000000706f05723e */ /* 0x000fe400000000ff */
[----:B------:R-:W-:Y:S02]  /*80b0*/  F2FP.PACK_AB R6, R113, R114 ;  /* 0x000000727106723e */ /* 0x000fe400000000ff */
[----:B----4-:R-:W-:Y:S01]  /*80c0*/  F2FP.PACK_AB R7, R109, R110 ;  /* 0x0000006e6d07723e */ /* 0x010fe200000000ff */
[--C-:B------:R-:W-:Y:S02]  /*80d0*/  FFMA R81, R81, c[0x0][0x188], -R16.reuse ;  /* 0x0000620051517a23 */ /* 0x100fe40000000810 */
[----:B------:R-:W-:-:S04]  /*80e0*/  FFMA R136, R136, c[0x0][0x188], -R16 ;  /* 0x0000620088887a23 */ /* 0x000fc80000000810 */
[----:B0-----:R-:W-:Y:S01]  /*80f0*/  HMMA.16816.F32 R56, R4, R40, R8 ;  /* 0x000000280438723c */ /* 0x001fe20000001808 */
[----:B------:R-:W-:Y:S01]  /*8100*/  FMUL R81, R81, 1.4426950216293334961 ;  /* 0x3fb8aa3b51517820 */ /* 0x000fe20000400000 */
[----:B------:R-:W-:Y:S01]  /*8110*/  MOV R99, R85 ;  /* 0x0000005500637202 */ /* 0x000fe20000000f00 */
[----:B------:R-:W-:-:S04]  /*8120*/  FFMA R86, R80, c[0x0][0x188], -R16 ;  /* 0x0000620050567a23 */ /* 0x000fc80000000810 */
[----:B------:R-:W-:Y:S02]  /*8130*/  F2FP.PACK_AB R8, R108, R101 ;  /* 0x000000656c08723e */ /* 0x000fe400000000ff */
[----:B------:R-:W-:Y:S02]  /*8140*/  F2FP.PACK_AB R9, R98, R100 ;  /* 0x000000646209723e */ /* 0x000fe400000000ff */
[----:B------:R-:W-:Y:S02]  /*8150*/  F2FP.PACK_AB R10, R102, R103 ;  /* 0x00000067660a723e */ /* 0x000fe400000000ff */
[----:B-1----:R-:W-:Y:S01]  /*8160*/  F2FP.PACK_AB R11, R96, R97 ;  /* 0x00000061600b723e */ /* 0x002fe200000000ff */
[----:B------:R-:W-:Y:S01]  /*8170*/  HMMA.16816.F32 R164, R4, R12, R164 ;  /* 0x0000000c04a4723c */ /* 0x000fe200000018a4 */
[----:B------:R-:W-:Y:S02]  /*8180*/  FFMA R137, R137, c[0x0][0x188], -R16 ;  /* 0x0000620089897a23 */ /* 0x000fe40000000810 */
[----:B------:R-:W-:-:S02]  /*8190*/  FFMA R82, R82, c[0x0][0x188], -R17 ;  /* 0x0000620052527a23 */ /* 0x000fc40000000811 */
[--C-:B------:R-:W-:Y:S02]  /*81a0*/  FFMA R83, R83, c[0x0][0x188], -R17.reuse ;  /* 0x0000620053537a23 */ /* 0x100fe40000000811 */
[--C-:B------:R-:W-:Y:S01]  /*81b0*/  FFMA R138, R138, c[0x0][0x188], -R17.reuse ;  /* 0x000062008a8a7a23 */ /* 0x100fe20000000811 */
[C---:B------:R-:W-:Y:S01]  /*81c0*/  HMMA.16816.F32 R176, R4.reuse, R20, R176 ;  /* 0x0000001404b0723c */ /* 0x040fe200000018b0 */
[----:B------:R-:W-:Y:S02]  /*81d0*/  FFMA R139, R139, c[0x0][0x188], -R17 ;  /* 0x000062008b8b7a23 */ /* 0x000fe40000000811 */
[--C-:B------:R-:W-:Y:S02]  /*81e0*/  FFMA R132, R132, c[0x0][0x188], -R18.reuse ;  /* 0x0000620084847a23 */ /* 0x100fe40000000812 */
[--C-:B------:R-:W-:Y:S02]  /*81f0*/  FFMA R68, R68, c[0x0][0x188], -R18.reuse ;  /* 0x0000620044447a23 */ /* 0x100fe40000000812 */
[----:B------:R-:W-:Y:S01]  /*8200*/  FFMA R69, R69, c[0x0][0x188], -R18 ;  /* 0x0000620045457a23 */ /* 0x000fe20000000812 */
[----:B------:R-:W-:Y:S01]  /*8210*/  HMMA.16816.F32 R184, R4, R24, R184 ;  /* 0x0000001804b8723c */ /* 0x000fe200000018b8 */
[----:B------:R-:W-:-:S02]  /*8220*/  FFMA R134, R134, c[0x0][0x188], -R19 ;  /* 0x0000620086867a23 */ /* 0x000fc40000000813 */
[--C-:B------:R-:W-:Y:S02]  /*8230*/  FFMA R135, R135, c[0x0][0x188], -R19.reuse ;  /* 0x0000620087877a23 */ /* 0x100fe40000000813 */
[--C-:B------:R-:W-:Y:S02]  /*8240*/  FFMA R70, R70, c[0x0][0x188], -R19.reuse ;  /* 0x0000620046467a23 */ /* 0x100fe40000000813 */
[----:B------:R-:W-:Y:S01]  /*8250*/  FFMA R71, R71, c[0x0][0x188], -R19 ;  /* 0x0000620047477a23 */ /* 0x000fe20000000813 */
[----:B--2---:R-:W-:Y:S01]  /*8260*/  HMMA.16816.F32 R188, R4, R32, R188 ;  /* 0x0000002004bc723c */ /* 0x004fe200000018bc */
[----:B------:R-:W-:Y:S01]  /*8270*/  FMUL R85, R136, 1.4426950216293334961 ;  /* 0x3fb8aa3b88557820 */ /* 0x000fe20000400000 */
[----:B------:R0:W-:Y:S01]  /*8280*/  MUFU.EX2 R87, R81 ;  /* 0x0000005100577308 */ /* 0x0001e20000000800 */
[----:B------:R-:W-:-:S05]  /*8290*/  MOV R136, R84 ;  /* 0x0000005400887202 */ /* 0x000fca0000000f00 */
[----:B---3--:R-:W-:Y:S01]  /*82a0*/  HMMA.16816.F32 R192, R4, R28, R192 ;  /* 0x0000001c04c0723c */ /* 0x008fe200000018c0 */
[----:B------:R-:W-:Y:S02]  /*82b0*/  FMUL R86, R86, 1.4426950216293334961 ;  /* 0x3fb8aa3b56567820 */ /* 0x000fe40000400000 */
[----:B------:R-:W-:-:S05]  /*82c0*/  FMUL R84, R137, 1.4426950216293334961 ;  /* 0x3fb8aa3b89547820 */ /* 0x000fca0000400000 */
[----:B------:R-:W-:Y:S01]  /*82d0*/  HMMA.16816.F32 R196, R4, R48, R196 ;  /* 0x0000003004c4723c */ /* 0x000fe200000018c4 */
[----:B------:R-:W-:Y:S02]  /*82e0*/  FMUL R82, R82, 1.4426950216293334961 ;  /* 0x3fb8aa3b52527820 */ /* 0x000fe40000400000 */
[----:B0-----:R-:W-:-:S05]  /*82f0*/  FMUL R81, R83, 1.4426950216293334961 ;  /* 0x3fb8aa3b53517820 */ /* 0x001fca0000400000 */
[----:B------:R-:W-:Y:S01]  /*8300*/  HMMA.16816.F32 R200, R4, R52, R200 ;  /* 0x0000003404c8723c */ /* 0x000fe200000018c8 */
[----:B------:R-:W-:-:S06]  /*8310*/  FMUL R80, R138, 1.4426950216293334961 ;  /* 0x3fb8aa3b8a507820 */ /* 0x000fcc0000400000 */
[----:B------:R-:W-:Y:S01]  /*8320*/  FFMA R6, R133, c[0x0][0x188], -R18 ;  /* 0x0000620085067a23 */ /* 0x000fe20000000812 */
[C---:B------:R-:W-:Y:S01]  /*8330*/  HMMA.16816.F32 R172, R8.reuse, R12, R172 ;  /* 0x0000000c08ac723c */ /* 0x040fe200000018ac */
[----:B------:R-:W-:Y:S02]  /*8340*/  FMUL R4, R139, 1.4426950216293334961 ;  /* 0x3fb8aa3b8b047820 */ /* 0x000fe40000400000 */
[----:B------:R-:W-:Y:S02]  /*8350*/  FMUL R5, R132, 1.4426950216293334961 ;  /* 0x3fb8aa3b84057820 */ /* 0x000fe40000400000 */
[----:B------:R-:W-:Y:S02]  /*8360*/  FMUL R6, R6, 1.4426950216293334961 ;  /* 0x3fb8aa3b06067820 */ /* 0x000fe40000400000 */
[----:B------:R-:W-:Y:S01]  /*8370*/  FMUL R7, R68, 1.4426950216293334961 ;  /* 0x3fb8aa3b44077820 */ /* 0x000fe20000400000 */
[----:B------:R-:W-:Y:S01]  /*8380*/  HMMA.16816.F32 R208, R8, R20, R208 ;  /* 0x0000001408d0723c */ /* 0x000fe200000018d0 */
[----:B------:R-:W-:-:S07]  /*8390*/  FMUL R12, R71, 1.4426950216293334961 ;  /* 0x3fb8aa3b470c7820 */ /* 0x000fce0000400000 */
[C---:B------:R-:W-:Y:S01]  /*83a0*/  HMMA.16816.F32 R212, R8.reuse, R24, R212 ;  /* 0x0000001808d4723c */ /* 0x040fe200000018d4 */
[----:B------:R-:W0:Y:S07]  /*83b0*/  MUFU.EX2 R86, R86 ;  /* 0x0000005600567308 */ /* 0x000e2e0000000800 */
[C---:B------:R-:W-:Y:S01]  /*83c0*/  HMMA.16816.F32 R140, R8.reuse, R32, R140 ;  /* 0x00000020088c723c */ /* 0x040fe2000000188c */
[----:B------:R-:W-:Y:S07]  /*83d0*/  MUFU.EX2 R85, R85 ;  /* 0x0000005500557308 */ /* 0x000fee0000000800 */
[C---:B------:R-:W-:Y:S01]  /*83e0*/  HMMA.16816.F32 R104, R8.reuse, R28, R104 ;  /* 0x0000001c0868723c */ /* 0x040fe20000001868 */
[----:B------:R-:W-:Y:S07]  /*83f0*/  MUFU.EX2 R84, R84 ;  /* 0x0000005400547308 */ /* 0x000fee0000000800 */
[C---:B------:R-:W-:Y:S01]  /*8400*/  HMMA.16816.F32 R92, R8.reuse, R40, R92 ;  /* 0x00000028085c723c */ /* 0x040fe2000000185c */
[----:B------:R-:W-:Y:S07]  /*8410*/  MUFU.EX2 R82, R82 ;  /* 0x0000005200527308 */ /* 0x000fee0000000800 */
[C---:B------:R-:W-:Y:S01]  /*8420*/  HMMA.16816.F32 R116, R8.reuse, R48, R116 ;  /* 0x000000300874723c */ /* 0x040fe20000001874 */
[----:B------:R-:W1:Y:S07]  /*8430*/  MUFU.EX2 R81, R81 ;  /* 0x0000005100517308 */ /* 0x000e6e0000000800 */
[----:B------:R-:W-:Y:S01]  /*8440*/  HMMA.16816.F32 R204, R8, R52, R204 ;  /* 0x0000003408cc723c */ /* 0x000fe200000018cc */
[----:B------:R-:W-:Y:S06]  /*8450*/  MUFU.EX2 R80, R80 ;  /* 0x0000005000507308 */ /* 0x000fec0000000800 */
[----:B------:R-:W-:-:S02]  /*8460*/  FMUL R8, R69, 1.4426950216293334961 ;  /* 0x3fb8aa3b45087820 */ /* 0x000fc40000400000 */
[----:B------:R-:W-:Y:S02]  /*8470*/  FMUL R9, R134, 1.4426950216293334961 ;  /* 0x3fb8aa3b86097820 */ /* 0x000fe40000400000 */
[----:B------:R-:W-:Y:S02]  /*8480*/  FMUL R10, R135, 1.4426950216293334961 ;  /* 0x3fb8aa3b870a7820 */ /* 0x000fe40000400000 */
[----:B------:R-:W-:Y:S01]  /*8490*/  FMUL R11, R70, 1.4426950216293334961 ;  /* 0x3fb8aa3b460b7820 */ /* 0x000fe20000400000 */
[----:B------:R-:W2:Y:S08]  /*84a0*/  MUFU.EX2 R4, R4 ;  /* 0x0000000400047308 */ /* 0x000eb00000000800 */
[----:B------:R-:W-:Y:S08]  /*84b0*/  MUFU.EX2 R5, R5 ;  /* 0x0000000500057308 */ /* 0x000ff00000000800 */
[----:B------:R-:W3:Y:S08]  /*84c0*/  MUFU.EX2 R6, R6 ;  /* 0x0000000600067308 */ /* 0x000ef00000000800 */
[----:B------:R-:W-:Y:S08]  /*84d0*/  MUFU.EX2 R7, R7 ;  /* 0x0000000700077308 */ /* 0x000ff00000000800 */
[----:B------:R-:W-:Y:S08]  /*84e0*/  MUFU.EX2 R8, R8 ;  /* 0x0000000800087308 */ /* 0x000ff00000000800 */
[----:B------:R-:W-:Y:S08]  /*84f0*/  MUFU.EX2 R9, R9 ;  /* 0x0000000900097308 */ /* 0x000ff00000000800 */
[----:B------:R-:W4:Y:S08]  /*8500*/  MUFU.EX2 R10, R10 ;  /* 0x0000000a000a7308 */ /* 0x000f300000000800 */
[----:B------:R-:W-:Y:S08]  /*8510*/  MUFU.EX2 R11, R11 ;  /* 0x0000000b000b7308 */ /* 0x000ff00000000800 */
[----:B------:R-:W5:Y:S01]  /*8520*/  MUFU.EX2 R12, R12 ;  /* 0x0000000c000c7308 */ /* 0x000f620000000800 */
[----:B------:R-:W-:-:S02]  /*8530*/  FFMA R36, R36, c[0x0][0x188], -R16 ;  /* 0x0000620024247a23 */ /* 0x000fc40000000810 */
[----:B------:R-:W-:Y:S01]  /*8540*/  FFMA R37, R37, c[0x0][0x188], -R16 ;  /* 0x0000620025257a23 */ /* 0x000fe20000000810 */
[----:B------:R-:W-:Y:S01]  /*8550*/  MOV R137, R75 ;  /* 0x0000004b00897202 */ /* 0x000fe20000000f00 */
[----:B------:R-:W-:Y:S01]  /*8560*/  FMUL R13, R36, 1.4426950216293334961 ;  /* 0x3fb8aa3b240d7820 */ /* 0x000fe20000400000 */
[----:B------:R-:W-:Y:S01]  /*8570*/  MOV R33, R72 ;  /* 0x0000004800217202 */ /* 0x000fe20000000f00 */
[--C-:B------:R-:W-:Y:S01]  /*8580*/  FFMA R25, R38, c[0x0][0x188], -R17.reuse ;  /* 0x0000620026197a23 */ /* 0x100fe20000000811 */
[----:B------:R-:W-:Y:S01]  /*8590*/  MOV R83, R73 ;  /* 0x0000004900537202 */ /* 0x000fe20000000f00 */
[----:B------:R-:W-:Y:S01]  /*85a0*/  FFMA R24, R39, c[0x0][0x188], -R17 ;  /* 0x0000620027187a23 */ /* 0x000fe20000000811 */
[----:B0-----:R-:W-:Y:S01]  /*85b0*/  F2FP.PACK_AB R72, R87, R86 ;  /* 0x000000565748723e */ /* 0x001fe200000000ff */
[----:B------:R-:W-:Y:S01]  /*85c0*/  FMUL R20, R37, 1.4426950216293334961 ;  /* 0x3fb8aa3b25147820 */ /* 0x000fe20000400000 */
[----:B-1----:R-:W-:Y:S02]  /*85d0*/  F2FP.PACK_AB R73, R81, R82 ;  /* 0x000000525149723e */ /* 0x002fe400000000ff */
[----:B------:R-:W-:-:S02]  /*85e0*/  F2FP.PACK_AB R74, R84, R85 ;  /* 0x00000055544a723e */ /* 0x000fc400000000ff */
[----:B--2---:R-:W-:Y:S02]  /*85f0*/  F2FP.PACK_AB R75, R4, R80 ;  /* 0x00000050044b723e */ /* 0x004fe400000000ff */
[----:B---3--:R-:W-:Y:S02]  /*8600*/  F2FP.PACK_AB R36, R6, R5 ;  /* 0x000000050624723e */ /* 0x008fe400000000ff */
[----:B----4-:R-:W-:Y:S02]  /*8610*/  F2FP.PACK_AB R37, R10, R9 ;  /* 0x000000090a25723e */ /* 0x010fe400000000ff */
[----:B------:R-:W-:Y:S02]  /*8620*/  F2FP.PACK_AB R38, R8, R7 ;  /* 0x000000070826723e */ /* 0x000fe400000000ff */
[----:B-----5:R-:W-:Y:S01]  /*8630*/  F2FP.PACK_AB R39, R12, R11 ;  /* 0x0000000b0c27723e */ /* 0x020fe200000000ff */
[----:B------:R-:W-:Y:S01]  /*8640*/  FFMA R45, R45, c[0x0][0x188], -R16 ;  /* 0x000062002d2d7a23 */ /* 0x000fe20000000810 */
[----:B------:R-:W-:Y:S01]  /*8650*/  HMMA.16816.F32 R176, R72, R22, R176 ;  /* 0x0000001648b0723c */ /* 0x000fe200000018b0 */
[----:B------:R-:W-:-:S02]  /*8660*/  FADD R29, R136, R137 ;  /* 0x00000089881d7221 */ /* 0x000fc40000000000 */
[----:B------:R-:W-:Y:S02]  /*8670*/  FFMA R44, R44, c[0x0][0x188], -R16 ;  /* 0x000062002c2c7a23 */ /* 0x000fe40000000810 */
[----:B------:R-:W-:-:S03]  /*8680*/  FMUL R45, R45, 1.4426950216293334961 ;  /* 0x3fb8aa3b2d2d7820 */ /* 0x000fc60000400000 */
[----:B------:R-:W-:Y:S01]  /*8690*/  HMMA.16816.F32 R208, R36, R22, R208 ;  /* 0x0000001624d0723c */ /* 0x000fe200000018d0 */
[----:B------:R-:W-:Y:S02]  /*86a0*/  FADD R252, R99, R252 ;  /* 0x000000fc63fc7221 */ /* 0x000fe40000000000 */
[----:B------:R-:W-:-:S04]  /*86b0*/  FFMA R28, R46, c[0x0][0x188], -R17 ;  /* 0x000062002e1c7a23 */ /* 0x000fc80000000811 */
[----:B------:R-:W-:Y:S02]  /*86c0*/  FMUL R23, R25, 1.4426950216293334961 ;  /* 0x3fb8aa3b19177820 */ /* 0x000fe40000400000 */
[----:B------:R-:W-:Y:S01]  /*86d0*/  FADD R25, R33, R83 ;  /* 0x0000005321197221 */ /* 0x000fe20000000000 */
[----:B------:R-:W-:Y:S01]  /*86e0*/  HMMA.16816.F32 R164, R72, R14, R164 ;  /* 0x0000000e48a4723c */ /* 0x000fe200000018a4 */
[----:B------:R-:W-:Y:S02]  /*86f0*/  FADD R33, R123, R29 ;  /* 0x0000001d7b217221 */ /* 0x000fe40000000000 */
[----:B------:R-:W-:Y:S02]  /*8700*/  FFMA R32, R47, c[0x0][0x188], -R17 ;  /* 0x000062002f207a23 */ /* 0x000fe40000000811 */
[----:B------:R-:W-:-:S03]  /*8710*/  FMUL R21, R44, 1.4426950216293334961 ;  /* 0x3fb8aa3b2c157820 */ /* 0x000fc60000400000 */
[----:B------:R-:W-:Y:S01]  /*8720*/  HMMA.16816.F32 R172, R36, R14, R172 ;  /* 0x0000000e24ac723c */ /* 0x000fe200000018ac */
[----:B------:R0:W-:Y:S01]  /*8730*/  MUFU.EX2 R14, R45 ;  /* 0x0000002d000e7308 */ /* 0x0001e20000000800 */
[----:B------:R-:W-:Y:S02]  /*8740*/  FFMA R41, R60, c[0x0][0x188], -R18 ;  /* 0x000062003c297a23 */ /* 0x000fe40000000812 */
[----:B------:R-:W-:Y:S02]  /*8750*/  FADD R252, R127, R252 ;  /* 0x000000fc7ffc7221 */ /* 0x000fe40000000000 */
[----:B------:R-:W-:Y:S02]  /*8760*/  FADD R48, R183, R33 ;  /* 0x00000021b7307221 */ /* 0x000fe40000000000 */
[----:B------:R-:W-:Y:S01]  /*8770*/  HMMA.16816.F32 R188, R72, R34, R188 ;  /* 0x0000002248bc723c */ /* 0x000fe200000018bc */
[--C-:B------:R-:W-:Y:S02]  /*8780*/  FFMA R64, R64, c[0x0][0x188], -R16.reuse ;  /* 0x0000620040407a23 */ /* 0x100fe40000000810 */
[----:B------:R-:W-:-:S05]  /*8790*/  FFMA R65, R65, c[0x0][0x188], -R16 ;  /* 0x0000620041417a23 */ /* 0x000fca0000000810 */
[----:B0-----:R-:W-:Y:S01]  /*87a0*/  HMMA.16816.F32 R44, R36, R34, R140 ;  /* 0x00000022242c723c */ /* 0x001fe2000000188c */
[----:B------:R-:W-:Y:S01]  /*87b0*/  FFMA R40, R61, c[0x0][0x188], -R18 ;  /* 0x000062003d287a23 */ /* 0x000fe20000000812 */
[----:B------:R-:W-:Y:S01]  /*87c0*/  LDSM.16.M88.4 R140, [R171+0x9880] ;  /* 0x00988000ab8c783b */ /* 0x000fe20000000200 */
[----:B------:R-:W-:-:S04]  /*87d0*/  FMUL R24, R24, 1.4426950216293334961 ;  /* 0x3fb8aa3b18187820 */ /* 0x000fc80000400000 */
[----:B------:R-:W-:Y:S02]  /*87e0*/  FADD R34, R122, R25 ;  /* 0x000000197a227221 */ /* 0x000fe40000000000 */
[----:B------:R-:W-:Y:S02]  /*87f0*/  FMUL R28, R28, 1.4426950216293334961 ;  /* 0x3fb8aa3b1c1c7820 */ /* 0x000fe40000400000 */
[----:B------:R-:W-:Y:S02]  /*8800*/  FADD R34, R182, R34 ;  /* 0x00000022b6227221 */ /* 0x000fe40000000000 */
[----:B------:R-:W-:Y:S02]  /*8810*/  FMUL R32, R32, 1.4426950216293334961 ;  /* 0x3fb8aa3b20207820 */ /* 0x000fe40000400000 */
[----:B------:R-:W-:Y:S02]  /*8820*/  FADD R252, R170, R252 ;  /* 0x000000fcaafc7221 */ /* 0x000fe40000000000 */
[----:B------:R-:W-:-:S02]  /*8830*/  FMUL R41, R41, 1.4426950216293334961 ;  /* 0x3fb8aa3b29297820 */ /* 0x000fc40000400000 */
[----:B------:R-:W-:Y:S01]  /*8840*/  FADD R48, R232, R48 ;  /* 0x00000030e8307221 */ /* 0x000fe20000000000 */
[C---:B------:R-:W-:Y:S01]  /*8850*/  HMMA.16816.F32 R184, R72.reuse, R26, R184 ;  /* 0x0000001a48b8723c */ /* 0x040fe200000018b8 */
[----:B------:R-:W-:Y:S01]  /*8860*/  FMUL R15, R64, 1.4426950216293334961 ;  /* 0x3fb8aa3b400f7820 */ /* 0x000fe20000400000 */
[----:B------:R-:W-:Y:S01]  /*8870*/  MUFU.EX2 R52, R24 ;  /* 0x0000001800347308 */ /* 0x000fe20000000800 */
[--C-:B------:R-:W-:Y:S02]  /*8880*/  FFMA R70, R62, c[0x0][0x188], -R19.reuse ;  /* 0x000062003e467a23 */ /* 0x100fe40000000813 */
[----:B------:R-:W-:Y:S02]  /*8890*/  FFMA R68, R63, c[0x0][0x188], -R19 ;  /* 0x000062003f447a23 */ /* 0x000fe40000000813 */
[----:B------:R-:W-:Y:S01]  /*88a0*/  FMUL R22, R65, 1.4426950216293334961 ;  /* 0x3fb8aa3b41167820 */ /* 0x000fe20000400000 */
[----:B------:R-:W-:Y:S01]  /*88b0*/  HMMA.16816.F32 R192, R72, R30, R192 ;  /* 0x0000001e48c0723c */ /* 0x000fe200000018c0 */
[----:B------:R-:W-:Y:S01]  /*88c0*/  FADD R225, R225, R252 ;  /* 0x000000fce1e17221 */ /* 0x000fe20000000000 */
[----:B------:R-:W-:Y:S01]  /*88d0*/  MUFU.EX2 R53, R28 ;  /* 0x0000001c00357308 */ /* 0x000fe20000000800 */
[----:B------:R-:W-:-:S02]  /*88e0*/  FADD R233, R233, R48 ;  /* 0x00000030e9e97221 */ /* 0x000fc40000000000 */
[----:B------:R-:W-:Y:S02]  /*88f0*/  FADD R237, R237, R34 ;  /* 0x00000022eded7221 */ /* 0x000fe40000000000 */
[----:B------:R-:W-:Y:S01]  /*8900*/  FMUL R49, R40, 1.4426950216293334961 ;  /* 0x3fb8aa3b28317820 */ /* 0x000fe20000400000 */
[----:B------:R-:W-:Y:S02]  /*8910*/  HMMA.16816.F32 R56, R72, R42, R56 ;  /* 0x0000002a4838723c */ /* 0x000fe40000001838 */
[----:B------:R0:W-:Y:S01]  /*8920*/  MUFU.EX2 R64, R32 ;  /* 0x0000002000407308 */ /* 0x0001e20000000800 */
[----:B------:R-:W-:Y:S02]  /*8930*/  FADD R225, R229, R225 ;  /* 0x000000e1e5e17221 */ /* 0x000fe40000000000 */
[----:B------:R-:W-:-:S03]  /*8940*/  FADD R233, R235, R233 ;  /* 0x000000e9ebe97221 */ /* 0x000fc60000000000 */
[C---:B------:R-:W-:Y:S02]  /*8950*/  HMMA.16816.F32 R196, R72.reuse, R50, R196 ;  /* 0x0000003248c4723c */ /* 0x040fe400000018c4 */
[----:B------:R1:W-:Y:S01]  /*8960*/  MUFU.EX2 R65, R41 ;  /* 0x0000002900417308 */ /* 0x0003e20000000800 */
[----:B0-----:R-:W-:Y:S05]  /*8970*/  LDSM.16.M88.4 R32, [R171+0x9080] ;  /* 0x00908000ab20783b */ /* 0x001fea0000000200 */
[----:B------:R-:W-:Y:S01]  /*8980*/  HMMA.16816.F32 R200, R72, R54, R200 ;  /* 0x0000003648c8723c */ /* 0x000fe200000018c8 */
[----:B------:R-:W-:Y:S07]  /*8990*/  LDSM.16.M88.4 R72, [R171+0xb880] ;  /* 0x00b88000ab48783b */ /* 0x000fee0000000200 */
[C---:B------:R-:W-:Y:S01]  /*89a0*/  HMMA.16816.F32 R212, R36.reuse, R26, R212 ;  /* 0x0000001a24d4723c */ /* 0x040fe200000018d4 */
[----:B------:R-:W0:Y:S07]  /*89b0*/  LDSM.16.M88.4 R24, [R171+0x8080] ;  /* 0x00808000ab18783b */ /* 0x000e2e0000000200 */
[C---:B------:R-:W-:Y:S01]  /*89c0*/  HMMA.16816.F32 R104, R36.reuse, R30, R104 ;  /* 0x0000001e2468723c */ /* 0x040fe20000001868 */
[----:B------:R-:W2:Y:S07]  /*89d0*/  LDSM.16.M88.4 R28, [R171+0x8880] ;  /* 0x00888000ab1c783b */ /* 0x000eae0000000200 */
[C---:B------:R-:W-:Y:S01]  /*89e0*/  HMMA.16816.F32 R60, R36.reuse, R42, R92 ;  /* 0x0000002a243c723c */ /* 0x040fe2000000185c */
[----:B-1----:R-:W1:Y:S04]  /*89f0*/  LDSM.16.M88.4 R40, [R171+0xa080] ;  /* 0x00a08000ab28783b */ /* 0x002e680000000200 */
[----:B------:R-:W3:Y:S03]  /*8a00*/  LDSM.16.M88.4 R92, [R171+0xa880] ;  /* 0x00a88000ab5c783b */ /* 0x000ee60000000200 */
[----:B------:R-:W-:Y:S01]  /*8a10*/  HMMA.16816.F32 R116, R36, R50, R116 ;  /* 0x000000322474723c */ /* 0x000fe20000001874 */
[----:B------:R-:W-:-:S07]  /*8a20*/  FADD R225, R230, R225 ;  /* 0x000000e1e6e17221 */ /* 0x000fce0000000000 */
[----:B------:R-:W-:Y:S01]  /*8a30*/  HMMA.16816.F32 R204, R36, R54, R204 ;  /* 0x0000003624cc723c */ /* 0x000fe200000018cc */
[----:B------:R-:W4:Y:S01]  /*8a40*/  LDSM.16.M88.4 R36, [R171+0xb080] ;  /* 0x00b08000ab24783b */ /* 0x000f220000000200 */
[----:B------:R-:W-:Y:S02]  /*8a50*/  FADD R233, R234, R233 ;  /* 0x000000e9eae97221 */ /* 0x000fe40000000000 */
[----:B------:R-:W-:Y:S02]  /*8a60*/  FADD R225, R231, R225 ;  /* 0x000000e1e7e17221 */ /* 0x000fe40000000000 */
[----:B------:R-:W-:Y:S02]  /*8a70*/  FADD R233, R180, R233 ;  /* 0x000000e9b4e97221 */ /* 0x000fe40000000000 */
[----:B------:R-:W-:Y:S02]  /*8a80*/  FADD R225, R162, R225 ;  /* 0x000000e1a2e17221 */ /* 0x000fe40000000000 */
[----:B------:R-:W-:-:S02]  /*8a90*/  FADD R233, R181, R233 ;  /* 0x000000e9b5e97221 */ /* 0x000fc40000000000 */
[--C-:B------:R-:W-:Y:S02]  /*8aa0*/  FFMA R88, R88, c[0x0][0x188], -R18.reuse ;  /* 0x0000620058587a23 */ /* 0x100fe40000000812 */
[----:B------:R-:W-:Y:S02]  /*8ab0*/  FFMA R89, R89, c[0x0][0x188], -R18 ;  /* 0x0000620059597a23 */ /* 0x000fe40000000812 */
[--C-:B------:R-:W-:Y:S02]  /*8ac0*/  FFMA R90, R90, c[0x0][0x188], -R19.reuse ;  /* 0x000062005a5a7a23 */ /* 0x100fe40000000813 */
[----:B------:R-:W-:Y:S01]  /*8ad0*/  FFMA R91, R91, c[0x0][0x188], -R19 ;  /* 0x000062005b5b7a23 */ /* 0x000fe20000000813 */
[----:B------:R-:W-:Y:S01]  /*8ae0*/  MUFU.EX2 R13, R13 ;  /* 0x0000000d000d7308 */ /* 0x000fe20000000800 */
[----:B------:R-:W-:Y:S02]  /*8af0*/  FADD R225, R161, R225 ;  /* 0x000000e1a1e17221 */ /* 0x000fe40000000000 */
[----:B------:R-:W-:-:S02]  /*8b00*/  FADD R233, R169, R233 ;  /* 0x000000e9a9e97221 */ /* 0x000fc40000000000 */
[----:B------:R-:W-:-:S03]  /*8b10*/  FMUL R55, R88, 1.4426950216293334961 ;  /* 0x3fb8aa3b58377820 */ /* 0x000fc60000400000 */
[----:B------:R-:W5:Y:S01]  /*8b20*/  MUFU.EX2 R20, R20 ;  /* 0x0000001400147308 */ /* 0x000f620000000800 */
[----:B------:R-:W-:Y:S02]  /*8b30*/  FMUL R69, R89, 1.4426950216293334961 ;  /* 0x3fb8aa3b59457820 */ /* 0x000fe40000400000 */
[----:B------:R-:W-:Y:S02]  /*8b40*/  FMUL R70, R70, 1.4426950216293334961 ;  /* 0x3fb8aa3b46467820 */ /* 0x000fe40000400000 */
[----:B------:R-:W-:-:S03]  /*8b50*/  FMUL R68, R68, 1.4426950216293334961 ;  /* 0x3fb8aa3b44447820 */ /* 0x000fc60000400000 */
[----:B------:R-:W-:Y:S01]  /*8b60*/  MUFU.EX2 R21, R21 ;  /* 0x0000001500157308 */ /* 0x000fe20000000800 */
[----:B------:R-:W-:Y:S02]  /*8b70*/  FMUL R71, R90, 1.4426950216293334961 ;  /* 0x3fb8aa3b5a477820 */ /* 0x000fe40000400000 */
[----:B------:R-:W-:-:S05]  /*8b80*/  FMUL R83, R91, 1.4426950216293334961 ;  /* 0x3fb8aa3b5b537820 */ /* 0x000fca0000400000 */
[----:B------:R-:W0:Y:S01]  /*8b90*/  MUFU.EX2 R23, R23 ;  /* 0x0000001700177308 */ /* 0x000e220000000800 */
[----:B------:R-:W-:Y:S02]  /*8ba0*/  FADD R225, R160, R225 ;  /* 0x000000e1a0e17221 */ /* 0x000fe40000000000 */
[----:B------:R-:W-:Y:S02]  /*8bb0*/  FADD R233, R168, R233 ;  /* 0x000000e9a8e97221 */ /* 0x000fe40000000000 */
[----:B------:R-:W-:Y:S02]  /*8bc0*/  FADD R225, R159, R225 ;  /* 0x000000e19fe17221 */ /* 0x000fe40000000000 */
[----:B------:R-:W-:Y:S01]  /*8bd0*/  FADD R233, R147, R233 ;  /* 0x000000e993e97221 */ /* 0x000fe20000000000 */
[----:B------:R0:W0:Y:S01]  /*8be0*/  MUFU.EX2 R54, R49 ;  /* 0x0000003100367308 */ /* 0x0000220000000800 */
[----:B------:R-:W-:Y:S02]  /*8bf0*/  FADD R225, R131, R225 ;  /* 0x000000e183e17221 */ /* 0x000fe40000000000 */
[----:B------:R-:W-:-:S05]  /*8c00*/  FADD R233, R146, R233 ;  /* 0x000000e992e97221 */ /* 0x000fca0000000000 */
[----:B------:R-:W-:Y:S08]  /*8c10*/  MUFU.EX2 R55, R55 ;  /* 0x0000003700377308 */ /* 0x000ff00000000800 */
[----:B------:R-:W-:Y:S08]  /*8c20*/  MUFU.EX2 R69, R69 ;  /* 0x0000004500457308 */ /* 0x000ff00000000800 */
[----:B------:R-:W-:Y:S08]  /*8c30*/  MUFU.EX2 R70, R70 ;  /* 0x0000004600467308 */ /* 0x000ff00000000800 */
[----:B------:R-:W0:Y:S08]  /*8c40*/  MUFU.EX2 R68, R68 ;  /* 0x0000004400447308 */ /* 0x000e300000000800 */
[----:B------:R-:W-:Y:S08]  /*8c50*/  MUFU.EX2 R71, R71 ;  /* 0x0000004700477308 */ /* 0x000ff00000000800 */
[----:B------:R-:W1:Y:S01]  /*8c60*/  MUFU.EX2 R83, R83 ;  /* 0x0000005300537308 */ /* 0x000e620000000800 */
[----:B-----5:R-:W-:Y:S01]  /*8c70*/  F2FP.PACK_AB R48, R20, R13 ;  /* 0x0000000d1430723e */ /* 0x020fe200000000ff */
[----:B------:R-:W-:Y:S01]  /*8c80*/  FADD R225, R130, R225 ;  /* 0x000000e182e17221 */ /* 0x000fe20000000000 */
[----:B0-----:R-:W-:Y:S01]  /*8c90*/  F2FP.PACK_AB R49, R52, R23 ;  /* 0x000000173431723e */ /* 0x001fe200000000ff */
[----:B------:R-:W-:Y:S01]  /*8ca0*/  FADD R233, R144, R233 ;  /* 0x000000e990e97221 */ /* 0x000fe20000000000 */
[----:B------:R-:W-:-:S02]  /*8cb0*/  F2FP.PACK_AB R50, R14, R21 ;  /* 0x000000150e32723e */ /* 0x000fc400000000ff */
[----:B------:R-:W-:Y:S01]  /*8cc0*/  F2FP.PACK_AB R51, R64, R53 ;  /* 0x000000354033723e */ /* 0x000fe200000000ff */
[----:B------:R-:W-:Y:S02]  /*8cd0*/  FADD R129, R129, R225 ;  /* 0x000000e181817221 */ /* 0x000fe40000000000 */
[----:B------:R-:W-:Y:S02]  /*8ce0*/  FADD R233, R145, R233 ;  /* 0x000000e991e97221 */ /* 0x000fe40000000000 */
[----:B------:R-:W-:Y:S02]  /*8cf0*/  FADD R129, R128, R129 ;  /* 0x0000008180817221 */ /* 0x000fe40000000000 */
[----:B------:R-:W-:Y:S01]  /*8d00*/  HMMA.16816.F32 R164, R48, R24, R164 ;  /* 0x0000001830a4723c */ /* 0x000fe200000018a4 */
[----:B------:R-:W-:Y:S02]  /*8d10*/  FADD R233, R112, R233 ;  /* 0x000000e970e97221 */ /* 0x000fe40000000000 */
[----:B------:R-:W-:-:S05]  /*8d20*/  FFMA R66, R66, c[0x0][0x188], -R17 ;  /* 0x0000620042427a23 */ /* 0x000fca0000000811 */
[----:B--2---:R-:W-:Y:S01]  /*8d30*/  HMMA.16816.F32 R176, R48, R28, R176 ;  /* 0x0000001c30b0723c */ /* 0x004fe200000018b0 */
[----:B------:R-:W-:Y:S02]  /*8d40*/  FFMA R67, R67, c[0x0][0x188], -R17 ;  /* 0x0000620043437a23 */ /* 0x000fe40000000811 */
[----:B------:R-:W-:-:S05]  /*8d50*/  FFMA R240, R240, c[0x0][0x188], -R16 ;  /* 0x00006200f0f07a23 */ /* 0x000fca0000000810 */
[----:B------:R-:W-:Y:S01]  /*8d60*/  HMMA.16816.F32 R184, R48, R32, R184 ;  /* 0x0000002030b8723c */ /* 0x000fe200000018b8 */
[----:B------:R-:W-:Y:S02]  /*8d70*/  FFMA R241, R241, c[0x0][0x188], -R16 ;  /* 0x00006200f1f17a23 */ /* 0x000fe40000000810 */
[----:B------:R-:W-:-:S05]  /*8d80*/  FFMA R242, R242, c[0x0][0x188], -R17 ;  /* 0x00006200f2f27a23 */ /* 0x000fca0000000811 */
[----:B------:R-:W-:Y:S01]  /*8d90*/  HMMA.16816.F32 R188, R48, R140, R188 ;  /* 0x0000008c30bc723c */ /* 0x000fe200000018bc */
[----:B------:R-:W-:-:S07]  /*8da0*/  FFMA R243, R243, c[0x0][0x188], -R17 ;  /* 0x00006200f3f37a23 */ /* 0x000fce0000000811 */
[----:B-1----:R-:W-:Y:S01]  /*8db0*/  HMMA.16816.F32 R192, R48, R40, R192 ;  /* 0x0000002830c0723c */ /* 0x002fe200000018c0 */
[----:B------:R-:W-:-:S07]  /*8dc0*/  FADD R129, R101, R129 ;  /* 0x0000008165817221 */ /* 0x000fce0000000000 */
[----:B---3--:R-:W-:Y:S01]  /*8dd0*/  HMMA.16816.F32 R56, R48, R92, R56 ;  /* 0x0000005c3038723c */ /* 0x008fe20000001838 */
[----:B------:R-:W-:-:S07]  /*8de0*/  FADD R233, R111, R233 ;  /* 0x000000e96fe97221 */ /* 0x000fce0000000000 */
[C---:B----4-:R-:W-:Y:S08]  /*8df0*/  HMMA.16816.F32 R196, R48.reuse, R36, R196 ;  /* 0x0000002430c4723c */ /* 0x050ff000000018c4 */
[----:B------:R-:W-:Y:S07]  /*8e00*/  HMMA.16816.F32 R200, R48, R72, R200 ;  /* 0x0000004830c8723c */ /* 0x000fee00000018c8 */
[----:B------:R-:W-:-:S02]  /*8e10*/  F2FP.PACK_AB R48, R54, R65 ;  /* 0x000000413630723e */ /* 0x000fc400000000ff */
[----:B------:R-:W-:Y:S02]  /*8e20*/  F2FP.PACK_AB R49, R68, R70 ;  /* 0x000000464431723e */ /* 0x000fe400000000ff */
[----:B------:R-:W-:Y:S02]  /*8e30*/  F2FP.PACK_AB R50, R69, R55 ;  /* 0x000000374532723e */ /* 0x000fe400000000ff */
[----:B------:R-:W-:Y:S01]  /*8e40*/  F2FP.PACK_AB R51, R83, R71 ;  /* 0x000000475333723e */ /* 0x000fe200000000ff */
[----:B------:R-:W-:Y:S02]  /*8e50*/  FMUL R88, R240, 1.4426950216293334961 ;  /* 0x3fb8aa3bf0587820 */ /* 0x000fe40000400000 */
[----:B------:R-:W-:Y:S02]  /*8e60*/  FMUL R89, R241, 1.4426950216293334961 ;  /* 0x3fb8aa3bf1597820 */ /* 0x000fe40000400000 */
[----:B------:R-:W-:Y:S02]  /*8e70*/  FMUL R66, R66, 1.4426950216293334961 ;  /* 0x3fb8aa3b42427820 */ /* 0x000fe40000400000 */
[----:B------:R-:W-:Y:S01]  /*8e80*/  HMMA.16816.F32 R172, R48, R24, R172 ;  /* 0x0000001830ac723c */ /* 0x000fe200000018ac */
[----:B------:R-:W-:-:S02]  /*8e90*/  FADD R129, R108, R129 ;  /* 0x000000816c817221 */ /* 0x000fc40000000000 */
[----:B------:R-:W-:-:S04]  /*8ea0*/  FADD R233, R110, R233 ;  /* 0x000000e96ee97221 */ /* 0x000fc80000000000 */
[----:B------:R-:W-:Y:S01]  /*8eb0*/  FMUL R24, R67, 1.4426950216293334961 ;  /* 0x3fb8aa3b43187820 */ /* 0x000fe20000400000 */
[----:B------:R-:W-:Y:S01]  /*8ec0*/  HMMA.16816.F32 R208, R48, R28, R208 ;  /* 0x0000001c30d0723c */ /* 0x000fe200000018d0 */
[----:B------:R-:W-:-:S06]  /*8ed0*/  FMUL R25, R242, 1.4426950216293334961 ;  /* 0x3fb8aa3bf2197820 */ /* 0x000fcc0000400000 */
[----:B------:R-:W-:Y:S01]  /*8ee0*/  FMUL R28, R243, 1.4426950216293334961 ;  /* 0x3fb8aa3bf31c7820 */ /* 0x000fe20000400000 */
[----:B------:R-:W-:Y:S01]  /*8ef0*/  MUFU.EX2 R15, R15 ;  /* 0x0000000f000f7308 */ /* 0x000fe20000000800 */
[----:B------:R-:W-:Y:S02]  /*8f00*/  FADD R129, R103, R129 ;  /* 0x0000008167817221 */ /* 0x000fe40000000000 */
[----:B------:R-:W-:Y:S02]  /*8f10*/  FADD R233, R109, R233 ;  /* 0x000000e96de97221 */ /* 0x000fe40000000000 */
[----:B------:R-:W-:-:S03]  /*8f20*/  FADD R129, R102, R129 ;  /* 0x0000008166817221 */ /* 0x000fc60000000000 */
[----:B------:R-:W-:Y:S01]  /*8f30*/  MUFU.EX2 R22, R22 ;  /* 0x0000001600167308 */ /* 0x000fe20000000800 */
[----:B------:R-:W-:-:S07]  /*8f40*/  FADD R233, R82, R233 ;  /* 0x000000e952e97221 */ /* 0x000fce0000000000 */
[----:B------:R-:W-:Y:S01]  /*8f50*/  MUFU.EX2 R88, R88 ;  /* 0x0000005800587308 */ /* 0x000fe20000000800 */
[----:B------:R-:W-:-:S07]  /*8f60*/  FADD R129, R5, R129 ;  /* 0x0000008105817221 */ /* 0x000fce0000000000 */
[----:B------:R-:W-:Y:S01]  /*8f70*/  MUFU.EX2 R89, R89 ;  /* 0x0000005900597308 */ /* 0x000fe20000000800 */
[----:B------:R-:W-:-:S07]  /*8f80*/  FADD R233, R81, R233 ;  /* 0x000000e951e97221 */ /* 0x000fce0000000000 */
[----:B------:R-:W-:Y:S08]  /*8f90*/  MUFU.EX2 R66, R66 ;  /* 0x0000004200427308 */ /* 0x000ff00000000800 */
[----:B------:R-:W0:Y:S08]  /*8fa0*/  MUFU.EX2 R24, R24 ;  /* 0x0000001800187308 */ /* 0x000e300000000800 */
[----:B------:R-:W-:Y:S08]  /*8fb0*/  MUFU.EX2 R25, R25 ;  /* 0x0000001900197308 */ /* 0x000ff00000000800 */
[----:B------:R-:W1:Y:S01]  /*8fc0*/  MUFU.EX2 R28, R28 ;  /* 0x0000001c001c7308 */ /* 0x000e620000000800 */
[----:B------:R-:W-:-:S02]  /*8fd0*/  FADD R129, R6, R129 ;  /* 0x0000008106817221 */ /* 0x000fc40000000000 */
[----:B------:R-:W-:Y:S01]  /*8fe0*/  FADD R233, R80, R233 ;  /* 0x000000e950e97221 */ /* 0x000fe20000000000 */
[----:B0-----:R-:W-:Y:S01]  /*8ff0*/  F2FP.PACK_AB R5, R24, R66 ;  /* 0x000000421805723e */ /* 0x001fe200000000ff */
[----:B------:R-:W-:Y:S01]  /*9000*/  FADD R129, R7, R129 ;  /* 0x0000008107817221 */ /* 0x000fe20000000000 */
[----:B------:R-:W-:Y:S01]  /*9010*/  F2FP.PACK_AB R6, R89, R88 ;  /* 0x000000585906723e */ /* 0x000fe200000000ff */
[----:B------:R-:W-:Y:S01]  /*9020*/  FADD R233, R4, R233 ;  /* 0x000000e904e97221 */ /* 0x000fe20000000000 */
[----:B------:R-:W-:Y:S01]  /*9030*/  F2FP.PACK_AB R4, R22, R15 ;  /* 0x0000000f1604723e */ /* 0x000fe200000000ff */
[----:B------:R-:W-:Y:S01]  /*9040*/  HMMA.16816.F32 R212, R48, R32, R212 ;  /* 0x0000002030d4723c */ /* 0x000fe200000018d4 */
[----:B-1----:R-:W-:-:S07]  /*9050*/  F2FP.PACK_AB R7, R28, R25 ;  /* 0x000000191c07723e */ /* 0x002fce00000000ff */
[C---:B------:R-:W-:Y:S08]  /*9060*/  HMMA.16816.F32 R44, R48.reuse, R140, R44 ;  /* 0x0000008c302c723c */ /* 0x040ff0000000182c */
[C---:B------:R-:W-:Y:S08]  /*9070*/  HMMA.16816.F32 R104, R48.reuse, R40, R104 ;  /* 0x000000283068723c */ /* 0x040ff00000001868 */
[C---:B------:R-:W-:Y:S08]  /*9080*/  HMMA.16816.F32 R60, R48.reuse, R92, R60 ;  /* 0x0000005c303c723c */ /* 0x040ff0000000183c */
[C---:B------:R-:W-:Y:S08]  /*9090*/  HMMA.16816.F32 R116, R48.reuse, R36, R116 ;  /* 0x000000243074723c */ /* 0x040ff00000001874 */
[----:B------:R-:W-:Y:S08]  /*90a0*/  HMMA.16816.F32 R204, R48, R72, R204 ;  /* 0x0000004830cc723c */ /* 0x000ff000000018cc */
[C---:B------:R-:W-:Y:S11]  /*90b0*/  HMMA.16816.F32 R48, R4.reuse, R26, R164 ;  /* 0x0000001a0430723c */ /* 0x040ff600000018a4 */
[----:B------:R-:W-:Y:S11]  /*90c0*/  @!UPT UIADD3 URZ, URZ, URZ, URZ ;  /* 0x0000003f3f3ff290 */ /* 0x000ff6000fffe03f */
[----:B------:R-:W-:Y:S01]  /*90d0*/  @!UPT UIADD3 URZ, URZ, URZ, URZ ;  /* 0x0000003f3f3ff290 */ /* 0x000fe2000fffe03f */
[----:B------:R-:W-:Y:S04]  /*90e0*/  STL.64 [R1+0x80], R48 ;  /* 0x0000803001007387 */ /* 0x000fe80000100a00 */
[----:B------:R0:W-:Y:S02]  /*90f0*/  STL.64 [R1+0x88], R50 ;  /* 0x0000883201007387 */ /* 0x0001e40000100a00 */
[C---:B0-----:R-:W-:Y:S11]  /*9100*/  HMMA.16816.F32 R48, R4.reuse, R30, R176 ;  /* 0x0000001e0430723c */ /* 0x041ff600000018b0 */
        /* <DEDUP_REMOVED lines=9> */
[C---:B0-----:R-:W-:Y:S01]  /*91a0*/  HMMA.16816.F32 R48, R4.reuse, R142, R188 ;  /* 0x0000008e0430723c */ /* 0x041fe200000018bc */
[----:B------:R-:W-:Y:S02]  /*91b0*/  FADD R129, R8, R129 ;  /* 0x0000008108817221 */ /* 0x000fe40000000000 */
[----:B------:R-:W-:Y:S02]  /*91c0*/  FADD R23, R23, R233 ;  /* 0x000000e917177221 */ /* 0x000fe40000000000 */
[----:B------:R-:W-:Y:S11]  /*91d0*/  FADD R129, R65, R129 ;  /* 0x0000008141817221 */ /* 0x000ff60000000000 */
[----:B------:R-:W-:Y:S07]  /*91e0*/  @!UPT UIADD3 URZ, URZ, URZ, URZ ;  /* 0x0000003f3f3ff290 */ /* 0x000fee000fffe03f */
[----:B------:R-:W-:Y:S04]  /*91f0*/  STL.64 [R1+0x50], R48 ;  /* 0x0000503001007387 */ /* 0x000fe80000100a00 */
[----:B------:R0:W-:Y:S02]  /*9200*/  STL.64 [R1+0x58], R50 ;  /* 0x0000583201007387 */ /* 0x0001e40000100a00 */
[----:B0-----:R-:W-:Y:S01]  /*9210*/  HMMA.16816.F32 R48, R4, R42, R192 ;  /* 0x0000002a0430723c */ /* 0x001fe200000018c0 */
[----:B------:R-:W-:Y:S02]  /*9220*/  FADD R23, R52, R23 ;  /* 0x0000001734177221 */ /* 0x000fe40000000000 */
[----:B------:R-:W-:Y:S02]  /*9230*/  FADD R129, R54, R129 ;  /* 0x0000008136817221 */ /* 0x000fe40000000000 */
[----:B------:R-:W-:-:S02]  /*9240*/  FADD R23, R53, R23 ;  /* 0x0000001735177221 */ /* 0x000fc40000000000 */
[----:B------:R-:W-:Y:S02]  /*9250*/  FADD R129, R55, R129 ;  /* 0x0000008137817221 */ /* 0x000fe40000000000 */
[C---:B------:R-:W-:Y:S11]  /*9260*/  HMMA.16816.F32 R52, R4.reuse, R94, R56 ;  /* 0x0000005e0434723c */ /* 0x040ff60000001838 */
[----:B------:R-:W-:Y:S03]  /*9270*/  @!UPT UIADD3 URZ, URZ, URZ, URZ ;  /* 0x0000003f3f3ff290 */ /* 0x000fe6000fffe03f */
[----:B------:R-:W-:Y:S04]  /*9280*/  STL.64 [R1+0x40], R48 ;  /* 0x0000403001007387 */ /* 0x000fe80000100a00 */
[----:B------:R0:W-:Y:S02]  /*9290*/  STL.64 [R1+0x48], R50 ;  /* 0x0000483201007387 */ /* 0x0001e40000100a00 */
[----:B0-----:R-:W-:Y:S03]  /*92a0*/  HMMA.16816.F32 R48, R4, R38, R196 ;  /* 0x000000260430723c */ /* 0x001fe600000018c4 */
[----:B------:R-:W-:Y:S04]  /*92b0*/  STL.64 [R1+0x90], R52 ;  /* 0x0000903401007387 */ /* 0x000fe80000100a00 */
[----:B------:R-:W-:Y:S04]  /*92c0*/  STL.64 [R1+0x98], R54 ;  /* 0x0000983601007387 */ /* 0x000fe80000100a00 */
[----:B------:R-:W2:Y:S04]  /*92d0*/  LDL.LU R41, [R1+0xcc] ;  /* 0x0000cc0001297983 */ /* 0x000ea80000300800 */
[----:B------:R-:W3:Y:S08]  /*92e0*/  LDL.LU R40, [R1+0xc8] ;  /* 0x0000c80001287983 */ /* 0x000ef00000300800 */
[----:B------:R-:W-:Y:S04]  /*92f0*/  STL.64 [R1+0x30], R48 ;  /* 0x0000303001007387 */ /* 0x000fe80000100a00 */
[----:B------:R-:W-:Y:S04]  /*9300*/  STL.64 [R1+0x38], R50 ;  /* 0x0000383201007387 */ /* 0x000fe80000100a00 */
[----:B------:R-:W4:Y:S04]  /*9310*/  LDL.LU R37, [R1+0xbc] ;  /* 0x0000bc0001257983 */ /* 0x000f280000300800 */
[----:B------:R-:W5:Y:S04]  /*9320*/  LDL.LU R36, [R1+0xc4] ;  /* 0x0000c40001247983 */ /* 0x000f680000300800 */
[----:B------:R-:W5:Y:S01]  /*9330*/  LDL.LU R33, [R1+0xc0] ;  /* 0x0000c00001217983 */ /* 0x000f620000300800 */
[----:B------:R-:W-:-:S04]  /*9340*/  FADD R250, R251, R250 ;  /* 0x000000fafbfa7221 */ /* 0x000fc80000000000 */
[----:B------:R-:W-:Y:S02]  /*9350*/  FADD R250, R249, R250 ;  /* 0x000000faf9fa7221 */ /* 0x000fe40000000000 */
[----:B------:R-:W-:Y:S02]  /*9360*/  FADD R236, R236, R237 ;  /* 0x000000edecec7221 */ /* 0x000fe40000000000 */
[----:B------:R-:W-:Y:S02]  /*9370*/  FADD R250, R248, R250 ;  /* 0x000000faf8fa7221 */ /* 0x000fe40000000000 */
[----:B------:R-:W-:Y:S02]  /*9380*/  FADD R236, R238, R236 ;  /* 0x000000eceeec7221 */ /* 0x000fe40000000000 */
[----:B------:R-:W-:Y:S02]  /*9390*/  FADD R220, R220, R250 ;  /* 0x000000fadcdc7221 */ /* 0x000fe40000000000 */
[----:B------:R-:W-:-:S02]  /*93a0*/  FADD R236, R239, R236 ;  /* 0x000000ecefec7221 */ /* 0x000fc40000000000 */
        /* <DEDUP_REMOVED lines=33> */
[----:B------:R-:W-:Y:S02]  /*95c0*/  FFMA R76, R76, c[0x0][0x188], -R18 ;  /* 0x000062004c4c7a23 */ /* 0x000fe40000000812 */
[----:B------:R-:W-:Y:S02]  /*95d0*/  FADD R220, R11, R220 ;  /* 0x000000dc0bdc7221 */ /* 0x000fe40000000000 */
[----:B------:R-:W-:-:S02]  /*95e0*/  FADD R236, R13, R236 ;  /* 0x000000ec0dec7221 */ /* 0x000fc40000000000 */
[--C-:B------:R-:W-:Y:S02]  /*95f0*/  FFMA R78, R78, c[0x0][0x188], -R19.reuse ;  /* 0x000062004e4e7a23 */ /* 0x100fe40000000813 */
[----:B------:R-:W-:Y:S02]  /*9600*/  FFMA R77, R77, c[0x0][0x188], -R18 ;  /* 0x000062004d4d7a23 */ /* 0x000fe40000000812 */
[----:B------:R-:W-:Y:S02]  /*9610*/  FMUL R29, R76, 1.4426950216293334961 ;  /* 0x3fb8aa3b4c1d7820 */ /* 0x000fe40000400000 */
[----:B------:R-:W-:Y:S02]  /*9620*/  FADD R220, R12, R220 ;  /* 0x000000dc0cdc7221 */ /* 0x000fe40000000000 */
[----:B------:R-:W-:Y:S02]  /*9630*/  FADD R236, R20, R236 ;  /* 0x000000ec14ec7221 */ /* 0x000fe40000000000 */
[----:B------:R-:W-:-:S02]  /*9640*/  FFMA R79, R79, c[0x0][0x188], -R19 ;  /* 0x000062004f4f7a23 */ /* 0x000fc40000000813 */
[----:B------:R-:W-:Y:S02]  /*9650*/  FMUL R12, R78, 1.4426950216293334961 ;  /* 0x3fb8aa3b4e0c7820 */ /* 0x000fe40000400000 */
[----:B------:R-:W-:Y:S02]  /*9660*/  FFMA R148, R148, c[0x0][0x188], -R18 ;  /* 0x0000620094947a23 */ /* 0x000fe40000000812 */
[----:B------:R-:W-:Y:S01]  /*9670*/  FMUL R9, R77, 1.4426950216293334961 ;  /* 0x3fb8aa3b4d097820 */ /* 0x000fe20000400000 */
[----:B------:R-:W0:Y:S01]  /*9680*/  MUFU.EX2 R29, R29 ;  /* 0x0000001d001d7308 */ /* 0x000e220000000800 */
[----:B------:R-:W-:Y:S02]  /*9690*/  FADD R236, R21, R236 ;  /* 0x000000ec15ec7221 */ /* 0x000fe40000000000 */
[----:B------:R-:W-:Y:S02]  /*96a0*/  FMUL R13, R79, 1.4426950216293334961 ;  /* 0x3fb8aa3b4f0d7820 */ /* 0x000fe40000400000 */
[----:B------:R-:W-:-:S02]  /*96b0*/  FFMA R149, R149, c[0x0][0x188], -R18 ;  /* 0x0000620095957a23 */ /* 0x000fc40000000812 */
[--C-:B------:R-:W-:Y:S01]  /*96c0*/  FFMA R150, R150, c[0x0][0x188], -R19.reuse ;  /* 0x0000620096967a23 */ /* 0x100fe20000000813 */
[----:B------:R-:W1:Y:S01]  /*96d0*/  MUFU.EX2 R12, R12 ;  /* 0x0000000c000c7308 */ /* 0x000e620000000800 */
[----:B------:R-:W-:Y:S02]  /*96e0*/  FMUL R10, R148, 1.4426950216293334961 ;  /* 0x3fb8aa3b940a7820 */ /* 0x000fe40000400000 */
[----:B------:R-:W-:Y:S02]  /*96f0*/  FADD R220, R70, R220 ;  /* 0x000000dc46dc7221 */ /* 0x000fe40000000000 */
[----:B------:R-:W-:Y:S02]  /*9700*/  FADD R236, R14, R236 ;  /* 0x000000ec0eec7221 */ /* 0x000fe40000000000 */
[----:B------:R-:W-:Y:S01]  /*9710*/  FFMA R151, R151, c[0x0][0x188], -R19 ;  /* 0x0000620097977a23 */ /* 0x000fe20000000813 */
[----:B------:R-:W0:Y:S01]  /*9720*/  MUFU.EX2 R9, R9 ;  /* 0x0000000900097308 */ /* 0x000e220000000800 */
[----:B------:R-:W-:-:S02]  /*9730*/  FMUL R11, R149, 1.4426950216293334961 ;  /* 0x3fb8aa3b950b7820 */ /* 0x000fc40000400000 */
[----:B------:R-:W-:Y:S02]  /*9740*/  FADD R220, R68, R220 ;  /* 0x000000dc44dc7221 */ /* 0x000fe40000000000 */
[----:B------:R-:W-:Y:S02]  /*9750*/  FMUL R150, R150, 1.4426950216293334961 ;  /* 0x3fb8aa3b96967820 */ /* 0x000fe40000400000 */
[----:B------:R-:W-:Y:S01]  /*9760*/  FADD R236, R15, R236 ;  /* 0x000000ec0fec7221 */ /* 0x000fe20000000000 */
[----:B------:R-:W0:Y:S01]  /*9770*/  MUFU.EX2 R13, R13 ;  /* 0x0000000d000d7308 */ /* 0x000e220000000800 */
[----:B------:R-:W-:Y:S02]  /*9780*/  FMUL R15, R151, 1.4426950216293334961 ;  /* 0x3fb8aa3b970f7820 */ /* 0x000fe40000400000 */
[----:B------:R-:W-:Y:S02]  /*9790*/  FADD R220, R71, R220 ;  /* 0x000000dc47dc7221 */ /* 0x000fe40000000000 */
[----:B------:R-:W-:-:S03]  /*97a0*/  FADD R23, R64, R23 ;  /* 0x0000001740177221 */ /* 0x000fc60000000000 */
[----:B------:R-:W1:Y:S01]  /*97b0*/  MUFU.EX2 R10, R10 ;  /* 0x0000000a000a7308 */ /* 0x000e620000000800 */
[----:B------:R-:W-:Y:S02]  /*97c0*/  FADD R129, R69, R129 ;  /* 0x0000008145817221 */ /* 0x000fe40000000000 */
[----:B------:R-:W-:-:S05]  /*97d0*/  FADD R220, R83, R220 ;  /* 0x000000dc53dc7221 */ /* 0x000fca0000000000 */
[----:B------:R-:W1:Y:S01]  /*97e0*/  MUFU.EX2 R14, R150 ;  /* 0x00000096000e7308 */ /* 0x000e620000000800 */
[----:B------:R-:W-:Y:S01]  /*97f0*/  FADD R23, R66, R23 ;  /* 0x0000001742177221 */ /* 0x000fe20000000000 */
[----:B------:R-:W-:Y:S01]  /*9800*/  HMMA.16816.F32 R4, R4, R74, R200 ;  /* 0x0000004a0404723c */ /* 0x000fe200000018c8 */
[----:B0-----:R-:W-:-:S05]  /*9810*/  FADD R129, R29, R129 ;  /* 0x000000811d817221 */ /* 0x001fca0000000000 */
[----:B------:R-:W0:Y:S01]  /*9820*/  MUFU.EX2 R11, R11 ;  /* 0x0000000b000b7308 */ /* 0x000e220000000800 */
[----:B------:R-:W-:Y:S02]  /*9830*/  FADD R236, R22, R236 ;  /* 0x000000ec16ec7221 */ /* 0x000fe40000000000 */
[----:B-1----:R-:W-:-:S05]  /*9840*/  FADD R220, R12, R220 ;  /* 0x000000dc0cdc7221 */ /* 0x002fca0000000000 */
[----:B------:R-:W1:Y:S01]  /*9850*/  MUFU.EX2 R15, R15 ;  /* 0x0000000f000f7308 */ /* 0x000e620000000800 */
        /* <DEDUP_REMOVED lines=9> */
[----:B0-----:R-:W-:Y:S01]  /*98f0*/  FADD R21, R11, R21 ;  /* 0x000000150b157221 */ /* 0x001fe20000000000 */
[----:B------:R-:W0:Y:S01]  /*9900*/  SHFL.BFLY PT, R32, R20, 0x2, 0x1f ;  /* 0x0c401f0014207f89 */ /* 0x000e2200000e0000 */
[----:B-1----:R-:W-:Y:S01]  /*9910*/  FADD R22, R15, R22 ;  /* 0x000000160f167221 */ /* 0x002fe20000000000 */
[----:B------:R-:W-:Y:S02]  /*9920*/  F2FP.PACK_AB R8, R9, R29 ;  /* 0x0000001d0908723e */ /* 0x000fe400000000ff */
[----:B------:R-:W1:Y:S01]  /*9930*/  SHFL.BFLY PT, R23, R28, 0x2, 0x1f ;  /* 0x0c401f001c177f89 */ /* 0x000e6200000e0000 */
[----:B------:R-:W-:-:S03]  /*9940*/  F2FP.PACK_AB R10, R11, R10 ;  /* 0x0000000a0b0a723e */ /* 0x000fc600000000ff */
[----:B------:R-:W0:Y:S01]  /*9950*/  SHFL.BFLY PT, R24, R21, 0x2, 0x1f ;  /* 0x0c401f0015187f89 */ /* 0x000e2200000e0000 */
[----:B------:R-:W-:Y:S02]  /*9960*/  F2FP.PACK_AB R9, R13, R12 ;  /* 0x0000000c0d09723e */ /* 0x000fe400000000ff */
[----:B------:R-:W-:Y:S01]  /*9970*/  F2FP.PACK_AB R11, R15, R14 ;  /* 0x0000000e0f0b723e */ /* 0x000fe200000000ff */
[----:B------:R-:W1:Y:S04]  /*9980*/  SHFL.BFLY PT, R25, R22, 0x2, 0x1f ;  /* 0x0c401f0016197f89 */ /* 0x000e6800000e0000 */
[----:B------:R-:W-:Y:S04]  /*9990*/  STL.64 [R1+0x20], R4 ;  /* 0x0000200401007387 */ /* 0x000fe80000100a00 */
[----:B------:R0:W-:Y:S02]  /*99a0*/  STL.64 [R1+0x28], R6 ;  /* 0x0000280601007387 */ /* 0x0001e40000100a00 */
[----:B0-----:R-:W-:Y:S01]  /*99b0*/  HMMA.16816.F32 R4, R8, R26, R172 ;  /* 0x0000001a0804723c */ /* 0x001fe200000018ac */
[----:B------:R-:W-:-:S02]  /*99c0*/  FADD R20, R20, R32 ;  /* 0x0000002014147221 */ /* 0x000fc40000000000 */
[----:B-1----:R-:W-:Y:S02]  /*99d0*/  FADD R23, R28, R23 ;  /* 0x000000171c177221 */ /* 0x002fe40000000000 */
[----:B------:R-:W-:Y:S02]  /*99e0*/  FADD R24, R21, R24 ;  /* 0x0000001815187221 */ /* 0x000fe40000000000 */
[----:B------:R-:W-:Y:S01]  /*99f0*/  FADD R25, R22, R25 ;  /* 0x0000001916197221 */ /* 0x000fe20000000000 */
[----:B------:R-:W0:Y:S04]  /*9a00*/  SHFL.BFLY PT, R21, R20, 0x1, 0x1f ;  /* 0x0c201f0014157f89 */ /* 0x000e2800000e0000 */
[----:B------:R-:W1:Y:S01]  /*9a10*/  SHFL.BFLY PT, R22, R23, 0x1, 0x1f ;  /* 0x0c201f0017167f89 */ /* 0x000e6200000e0000 */
[C---:B------:R-:W-:Y:S03]  /*9a20*/  HMMA.16816.F32 R12, R8.reuse, R30, R208 ;  /* 0x0000001e080c723c */ /* 0x040fe600000018d0 */
[----:B------:R-:W0:Y:S04]  /*9a30*/  SHFL.BFLY PT, R26, R24, 0x1, 0x1f ;  /* 0x0c201f00181a7f89 */ /* 0x000e2800000e0000 */
[----:B------:R-:W1:Y:S04]  /*9a40*/  SHFL.BFLY PT, R27, R25, 0x1, 0x1f ;  /* 0x0c201f00191b7f89 */ /* 0x000e6800000e0000 */
[----:B------:R-:W-:Y:S04]  /*9a50*/  STL.64 [R1+0xa0], R4 ;  /* 0x0000a00401007387 */ /* 0x000fe80000100a00 */
[----:B------:R0:W-:Y:S02]  /*9a60*/  STL.64 [R1+0xa8], R6 ;  /* 0x0000a80601007387 */ /* 0x0001e40000100a00 */
[----:B0-----:R-:W-:Y:S01]  /*9a70*/  HMMA.16816.F32 R4, R8, R34, R212 ;  /* 0x000000220804723c */ /* 0x001fe200000018d4 */
[----:B------:R-:W-:-:S02]  /*9a80*/  FADD R20, R20, R21 ;  /* 0x0000001514147221 */ /* 0x000fc40000000000 */
[----:B-1----:R-:W-:Y:S02]  /*9a90*/  FADD R23, R23, R22 ;  /* 0x0000001617177221 */ /* 0x002fe40000000000 */
[----:B------:R-:W-:Y:S01]  /*9aa0*/  FADD R26, R24, R26 ;  /* 0x0000001a181a7221 */ /* 0x000fe20000000000 */
[----:B------:R-:W-:Y:S01]  /*9ab0*/  STL.64 [R1+0x10], R12 ;  /* 0x0000100c01007387 */ /* 0x000fe20000100a00 */
[----:B------:R-:W-:-:S03]  /*9ac0*/  FADD R27, R25, R27 ;  /* 0x0000001b191b7221 */ /* 0x000fc60000000000 */
[----:B------:R0:W-:Y:S01]  /*9ad0*/  STL.64 [R1+0x18], R14 ;  /* 0x0000180e01007387 */ /* 0x0001e20000100a00 */
[----:B--2---:R-:W-:Y:S02]  /*9ae0*/  FFMA R41, R219, R41, R20 ;  /* 0x00000029db297223 */ /* 0x004fe40000000014 */
[----:B---3--:R-:W-:-:S10]  /*9af0*/  FFMA R40, R218, R40, R23 ;  /* 0x00000028da287223 */ /* 0x008fd40000000017 */
[----:B------:R-:W-:Y:S04]  /*9b00*/  STL.64 [R1], R4 ;  /* 0x0000000401007387 */ /* 0x000fe80000100a00 */
[----:B------:R1:W-:Y:S01]  /*9b10*/  STL.64 [R1+0x8], R6 ;  /* 0x0000080601007387 */ /* 0x0003e20000100a00 */
[----:B----4-:R-:W-:Y:S01]  /*9b20*/  IADD3 R37, R37, 0x80, RZ ;  /* 0x0000008025257810 */ /* 0x010fe20007ffe0ff */
[----:B-----5:R-:W-:-:S04]  /*9b30*/  FFMA R36, R217, R36, R26 ;  /* 0x00000024d9247223 */ /* 0x020fc8000000001a */
[----:B------:R2:W-:Y:S01]  /*9b40*/  STL [R1+0xbc], R37 ;  /* 0x0000bc2501007387 */ /* 0x0005e20000100800 */
[----:B------:R-:W-:-:S03]  /*9b50*/  FFMA R33, R216, R33, R27 ;  /* 0x00000021d8217223 */ /* 0x000fc6000000001b */
[----:B------:R2:W-:Y:S04]  /*9b60*/  STL [R1+0xcc], R41 ;  /* 0x0000cc2901007387 */ /* 0x0005e80000100800 */
[----:B------:R2:W-:Y:S04]  /*9b70*/  STL [R1+0xc8], R40 ;  /* 0x0000c82801007387 */ /* 0x0005e80000100800 */
[----:B------:R2:W-:Y:S04]  /*9b80*/  STL [R1+0xc4], R36 ;  /* 0x0000c42401007387 */ /* 0x0005e80000100800 */
[----:B------:R2:W-:Y:S04]  /*9b90*/  STL [R1+0xb0], R17 ;  /* 0x0000b01101007387 */ /* 0x0005e80000100800 */
[----:B------:R2:W-:Y:S04]  /*9ba0*/  STL [R1+0xc0], R33 ;  /* 0x0000c02101007387 */ /* 0x0005e80000100800 */
[----:B------:R2:W-:Y:S04]  /*9bb0*/  STL [R1+0xb4], R18 ;  /* 0x0000b41201007387 */ /* 0x0005e80000100800 */
[----:B------:R2:W-:Y:S01]  /*9bc0*/  STL [R1+0xb8], R19 ;  /* 0x0000b81301007387 */ /* 0x0005e20000100800 */
[----:B------:R-:W-:-:S02]  /*9bd0*/  ISETP.GE.AND P0, PT, R37, c[0x0][0x1d0], PT ;  /* 0x0000740025007a0c */ /* 0x000fc40003f06270 */
[----:B------:R-:W-:Y:S01]  /*9be0*/  MOV R28, 0x80 ;  /* 0x00000080001c7802 */ /* 0x000fe20000000f00 */
[----:B------:R-:W-:Y:S01]  /*9bf0*/  HMMA.16816.F32 R140, R8, R142, R44 ;  /* 0x0000008e088c723c */ /* 0x000fe2000000182c */
[----:B------:R-:W-:-:S03]  /*9c00*/  MOV R252, R16 ;  /* 0x0000001000fc7202 */ /* 0x000fc60000000f00 */
[----:B------:R-:W-:-:S04]  /*9c10*/  IMAD R0, R28, c[0x0][0x1b4], R0 ;  /* 0x00006d001c007a24 */ /* 0x000fc800078e0200 */
[----:B0-----:R-:W-:Y:S01]  /*9c20*/  HMMA.16816.F32 R12, R8, R42, R104 ;  /* 0x0000002a080c723c */ /* 0x001fe20000001868 */
[----:B------:R-:W-:-:S07]  /*9c30*/  IMAD R3, R28, c[0x0][0x1a4], R3 ;  /* 0x000069001c037a24 */ /* 0x000fce00078e0203 */
[C---:B------:R-:W-:Y:S08]  /*9c40*/  HMMA.16816.F32 R92, R8.reuse, R94, R60 ;  /* 0x0000005e085c723c */ /* 0x040ff0000000183c */
[C---:B-1----:R-:W-:Y:S08]  /*9c50*/  HMMA.16816.F32 R4, R8.reuse, R38, R116 ;  /* 0x000000260804723c */ /* 0x042ff00000001874 */
[----:B------:R-:W-:Y:S01]  /*9c60*/  HMMA.16816.F32 R72, R8, R74, R204 ;  /* 0x0000004a0848723c */ /* 0x000fe200000018cc */
[----:B--2---:R-:W-:Y:S01]  /*9c70*/  @P0 CALL.REL.NOINC `(.L_x_1) ;  /* 0x0000001000000944 */ /* 0x004fe20003c00000 */
[----:B------:R-:W-:Y:S06]  /*9c80*/  BRA `(.L_x_2) ;  /* 0xffff969000007947 */ /* 0x000fec000383ffff */
.L_x_1:
[----:B------:R-:W-:-:S03]  /*9c90*/  NOP ;  /* 0x0000000000007918 */ /* 0x000fc60000000000 */
[----:B------:R-:W-:Y:S02]  /*9ca0*/  MOV R0, R19 ;  /* 0x0000001300007202 */ /* 0x000fe40000000f00 */
[----:B------:R-:W-:-:S02]  /*9cb0*/  MOV R2, R18 ;  /* 0x0000001200027202 */ /* 0x000fc40000000f00 */
[----:B------:R-:W-:Y:S02]  /*9cc0*/  MOV R3, R17 ;  /* 0x0000001100037202 */ /* 0x000fe40000000f00 */
[----:B------:R-:W-:-:S07]  /*9cd0*/  MOV R24, R16 ;  /* 0x0000001000187202 */ /* 0x000fce0000000f00 */
.L_x_0:
[----:B------:R-:W2:Y:S04]  /*9ce0*/  LDL.LU R8, [R1+0x80] ;  /* 0x0000800001087983 */ /* 0x000ea80000300800 */
[----:B------:R-:W3:Y:S04]  /*9cf0*/  LDL.LU R10, [R1+0x84] ;  /* 0x00008400010a7983 */ /* 0x000ee80000300800 */
[----:B------:R-:W4:Y:S04]  /*9d00*/  LDL.LU R139, [R1+0x88] ;  /* 0x00008800018b7983 */ /* 0x000f280000300800 */
[----:B------:R-:W5:Y:S04]  /*9d10*/  LDL.LU R137, [R1+0x8c] ;  /* 0x00008c0001897983 */ /* 0x000f680000300800 */
[----:B------:R-:W2:Y:S04]  /*9d20*/  LDL.LU R9, [R1+0x70] ;  /* 0x0000700001097983 */ /* 0x000ea80000300800 */
        /* <DEDUP_REMOVED lines=32> */
[----:B------:R-:W3:Y:S04]  /*9f30*/  LDL.LU R71, [R1+0x10] ;  /* 0x0000100001477983 */ /* 0x000ee80000300800 */
[----:B------:R-:W3:Y:S04]  /*9f40*/  LDL.LU R69, [R1+0x14] ;  /* 0x0000140001457983 */ /* 0x000ee80000300800 */
[----:B------:R-:W3:Y:S04]  /*9f50*/  LDL.LU R67, [R1+0x18] ;  /* 0x0000180001437983 */ /* 0x000ee80000300800 */
[----:B------:R-:W3:Y:S04]  /*9f60*/  LDL.LU R61, [R1+0x1c] ;  /* 0x00001c00013d7983 */ /* 0x000ee80000300800 */
[----:B------:R-:W3:Y:S04]  /*9f70*/  LDL.LU R21, [R1+0xc8] ;  /* 0x0000c80001157983 */ /* 0x000ee80000300800 */
[----:B------:R-:W4:Y:S04]  /*9f80*/  LDL.LU R65, [R1] ;  /* 0x0000000001417983 */ /* 0x000f280000300800 */
[----:B------:R-:W4:Y:S04]  /*9f90*/  LDL.LU R63, [R1+0x4] ;  /* 0x00000400013f7983 */ /* 0x000f280000300800 */
[----:B------:R-:W4:Y:S04]  /*9fa0*/  LDL.LU R59, [R1+0x8] ;  /* 0x00000800013b7983 */ /* 0x000f280000300800 */
[----:B------:R-:W4:Y:S04]  /*9fb0*/  LDL.LU R55, [R1+0xc] ;  /* 0x00000c0001377983 */ /* 0x000f280000300800 */
[----:B------:R-:W4:Y:S04]  /*9fc0*/  LDL.LU R19, [R1+0xc4] ;  /* 0x0000c40001137983 */ /* 0x000f280000300800 */
[----:B------:R-:W5:Y:S01]  /*9fd0*/  LDL.LU R18, [R1+0xc0] ;  /* 0x0000c00001127983 */ /* 0x000f620000300800 */
[----:B------:R-:W-:-:S02]  /*9fe0*/  MOV R51, R4 ;  /* 0x0000000400337202 */ /* 0x000fc40000000f00 */
[----:B------:R-:W-:Y:S01]  /*9ff0*/  MOV R49, R5 ;  /* 0x0000000500317202 */ /* 0x000fe20000000f00 */
[----:B------:R-:W0:Y:S01]  /*a000*/  S2R R168, SR_TID.X ;  /* 0x0000000000a87919 */ /* 0x000e220000002100 */
[----:B------:R-:W-:Y:S02]  /*a010*/  MOV R35, R15 ;  /* 0x0000000f00237202 */ /* 0x000fe40000000f00 */
[----:B------:R-:W-:Y:S01]  /*a020*/  MOV R47, R14 ;  /* 0x0000000e002f7202 */ /* 0x000fe20000000f00 */
[----:B------:R-:W1:Y:S01]  /*a030*/  S2R R152, SR_CTAID.Y ;  /* 0x0000000000987919 */ /* 0x000e620000002600 */
[----:B------:R-:W-:Y:S02]  /*a040*/  MOV R33, R6 ;  /* 0x0000000600217202 */ /* 0x000fe40000000f00 */
[----:B------:R-:W-:Y:S01]  /*a050*/  MOV R31, R7 ;  /* 0x00000007001f7202 */ /* 0x000fe20000000f00 */
[----:B------:R-:W2:Y:S01]  /*a060*/  S2R R146, SR_CTAID.X ;  /* 0x0000000000927919 */ /* 0x000ea20000002500 */
[----:B------:R-:W-:-:S02]  /*a070*/  MOV R57, R12 ;  /* 0x0000000c00397202 */ /* 0x000fc40000000f00 */
[----:B------:R-:W-:Y:S02]  /*a080*/  MOV R53, R13 ;  /* 0x0000000d00357202 */ /* 0x000fe40000000f00 */
[----:B------:R-:W-:-:S05]  /*a090*/  MOV R175, c[0x0][0x1c8] ;  /* 0x0000720000af7a02 */ /* 0x000fca0000000f00 */
[C---:B------:R-:W-:Y:S02]  /*a0a0*/  IMAD R155, R175.reuse, 0x30, RZ ;  /* 0x00000030af9b7824 */ /* 0x040fe400078e02ff */
[C---:B------:R-:W-:Y:S02]  /*a0b0*/  IMAD R159, R175.reuse, 0x32, RZ ;  /* 0x00000032af9f7824 */ /* 0x040fe400078e02ff */
[C---:B------:R-:W-:Y:S01]  /*a0c0*/  IMAD R163, R175.reuse, 0x34, RZ ;  /* 0x00000034afa37824 */ /* 0x040fe200078e02ff */
[C---:B0-----:R-:W-:Y:S01]  /*a0d0*/  SHF.L.U32 R4, R168.reuse, 0x9, RZ ;  /* 0x00000009a8047819 */ /* 0x041fe200000006ff */
[C---:B------:R-:W-:Y:S01]  /*a0e0*/  IMAD R167, R175.reuse, 0x36, RZ ;  /* 0x00000036afa77824 */ /* 0x040fe200078e02ff */
[----:B------:R-:W-:Y:S01]  /*a0f0*/  SHF.L.U32 R5, R168, 0x5, RZ ;  /* 0x00000005a8057819 */ /* 0x000fe200000006ff */
[C---:B------:R-:W-:Y:S01]  /*a100*/  IMAD R171, R175.reuse, 0x38, RZ ;  /* 0x00000038afab7824 */ /* 0x040fe200078e02ff */
[----:B------:R-:W-:Y:S01]  /*a110*/  LOP3.LUT R4, R4, 0x3000, RZ, 0xc0, !PT ;  /* 0x0000300004047812 */ /* 0x000fe200078ec0ff */
[----:B-1----:R-:W-:Y:S01]  /*a120*/  IMAD R6, R152, c[0x0][0x1c0], RZ ;  /* 0x0000700098067a24 */ /* 0x002fe200078e02ff */
[----:B------:R-:W-:Y:S01]  /*a130*/  SHF.L.U32 R14, R168, 0x3, RZ ;  /* 0x00000003a80e7819 */ /* 0x000fe200000006ff */
[C---:B------:R-:W-:Y:S01]  /*a140*/  IMAD R151, R175.reuse, 0x3a, RZ ;  /* 0x0000003aaf977824 */ /* 0x040fe200078e02ff */
[----:B------:R-:W-:Y:S01]  /*a150*/  LOP3.LUT R28, R4, 0x60, R5, 0xf8, !PT ;  /* 0x00000060041c7812 */ /* 0x000fe200078ef805 */
[C---:B------:R-:W-:Y:S01]  /*a160*/  IMAD R177, R175.reuse, 0x42, RZ ;  /* 0x00000042afb17824 */ /* 0x040fe200078e02ff */
[----:B------:R-:W-:Y:S01]  /*a170*/  SHF.R.U32.HI R26, RZ, 0x1, R168 ;  /* 0x00000001ff1a7819 */ /* 0x000fe200000116a8 */
[C---:B------:R-:W-:Y:S01]  /*a180*/  IMAD R179, R175.reuse, 0x44, RZ ;  /* 0x00000044afb37824 */ /* 0x040fe200078e02ff */
[----:B------:R-:W-:Y:S01]  /*a190*/  LOP3.LUT R25, R14, 0x38, RZ, 0xc0, !PT ;  /* 0x000000380e197812 */ /* 0x000fe200078ec0ff */
[C---:B------:R-:W-:Y:S01]  /*a1a0*/  IMAD R181, R175.reuse, 0x46, RZ ;  /* 0x00000046afb57824 */ /* 0x040fe200078e02ff */
[----:B------:R-:W-:Y:S01]  /*a1b0*/  SHF.L.U32 R13, R168, 0xb, RZ ;  /* 0x0000000ba80d7819 */ /* 0x000fe200000006ff */
[----:B------:R-:W-:-:S02]  /*a1c0*/  IMAD R183, R175, 0x48, RZ ;  /* 0x00000048afb77824 */ /* 0x000fc400078e02ff */
[----:B------:R-:W-:Y:S01]  /*a1d0*/  IMAD R185, R175, 0x4a, RZ ;  /* 0x0000004aafb97824 */ /* 0x000fe200078e02ff */
[----:B------:R-:W-:Y:S01]  /*a1e0*/  LOP3.LUT R36, R13, 0x3000, RZ, 0xc0, !PT ;  /* 0x000030000d247812 */ /* 0x000fe200078ec0ff */
[C---:B------:R-:W-:Y:S02]  /*a1f0*/  IMAD R187, R175.reuse, 0x4c, RZ ;  /* 0x0000004cafbb7824 */ /* 0x040fe400078e02ff */
[C---:B------:R-:W-:Y:S02]  /*a200*/  IMAD R189, R175.reuse, 0x4e, RZ ;  /* 0x0000004eafbd7824 */ /* 0x040fe400078e02ff */
[C---:B------:R-:W-:Y:S02]  /*a210*/  IMAD R191, R175.reuse, 0x50, RZ ;  /* 0x00000050afbf7824 */ /* 0x040fe400078e02ff */
[C---:B------:R-:W-:Y:S02]  /*a220*/  IMAD R193, R175.reuse, 0x52, RZ ;  /* 0x00000052afc17824 */ /* 0x040fe400078e02ff */
[----:B------:R-:W-:-:S02]  /*a230*/  IMAD R195, R175, 0x54, RZ ;  /* 0x00000054afc37824 */ /* 0x000fc400078e02ff */
[C---:B------:R-:W-:Y:S02]  /*a240*/  IMAD R197, R175.reuse, 0x56, RZ ;  /* 0x00000056afc57824 */ /* 0x040fe400078e02ff */
        /* <DEDUP_REMOVED lines=24> */
[----:B------:R-:W-:Y:S01]  /*a3d0*/  IMAD R147, R175, 0x7e, RZ ;  /* 0x0000007eaf937824 */ /* 0x000fe200078e02ff */
[----:B--2---:R-:W-:Y:S01]  /*a3e0*/  MOV R145, R20 ;  /* 0x0000001400917202 */ /* 0x004fe20000000f00 */
[----:B------:R-:W-:Y:S03]  /*a3f0*/  BAR.SYNC.DEFER_BLOCKING 0x0 ;  /* 0x0000000000007b1d */ /* 0x000fe60000010000 */
[C---:B------:R-:W-:Y:S01]  /*a400*/  FSETP.GEU.AND P1, PT, R145.reuse, 1.175494350822287508e-38, PT ;  /* 0x008000009100780b */ /* 0x040fe20003f2e000 */
[----:B------:R-:W-:-:S05]  /*a410*/  FMUL R20, R145, 8388608 ;  /* 0x4b00000091147820 */ /* 0x000fca0000400000 */
[----:B------:R-:W-:-:S04]  /*a420*/  FSEL R20, R20, R145, !P1 ;  /* 0x0000009114147208 */ /* 0x000fc80004800000 */
[----:B------:R-:W-:-:S04]  /*a430*/  IADD3 R4, R20, -0x3f3504f3, RZ ;  /* 0xc0cafb0d14047810 */ /* 0x000fc80007ffe0ff */
[----:B------:R-:W-:Y:S02]  /*a440*/  LOP3.LUT R15, R4, 0xff800000, RZ, 0xc0, !PT ;  /* 0xff800000040f7812 */ /* 0x000fe400078ec0ff */
[----:B---3--:R-:W-:Y:S02]  /*a450*/  MOV R64, R21 ;  /* 0x0000001500407202 */ /* 0x008fe40000000f00 */
[----:B------:R-:W0:Y:S02]  /*a460*/  I2F R5, R15 ;  /* 0x0000000f00057306 */ /* 0x000e240000201400 */
[C---:B------:R-:W-:Y:S01]  /*a470*/  FSETP.GEU.AND P2, PT, R64.reuse, 1.175494350822287508e-38, PT ;  /* 0x008000004000780b */ /* 0x040fe20003f4e000 */
[----:B------:R-:W-:-:S05]  /*a480*/  FMUL R21, R64, 8388608 ;  /* 0x4b00000040157820 */ /* 0x000fca0000400000 */
[----:B------:R-:W-:-:S04]  /*a490*/  FSEL R21, R21, R64, !P2 ;  /* 0x0000004015157208 */ /* 0x000fc80005000000 */
[----:B------:R-:W-:-:S04]  /*a4a0*/  IADD3 R4, R21, -0x3f3504f3, RZ ;  /* 0xc0cafb0d15047810 */ /* 0x000fc80007ffe0ff */
[----:B------:R-:W-:Y:S02]  /*a4b0*/  LOP3.LUT R44, R4, 0xff800000, RZ, 0xc0, !PT ;  /* 0xff800000042c7812 */ /* 0x000fe400078ec0ff */
[----:B----4-:R-:W-:Y:S02]  /*a4c0*/  MOV R37, R19 ;  /* 0x0000001300257202 */ /* 0x010fe40000000f00 */
[----:B------:R-:W-:Y:S01]  /*a4d0*/  SHF.L.U32 R19, R168, 0x2, RZ ;  /* 0x00000002a8137819 */ /* 0x000fe200000006ff */
[----:B------:R1:W-:Y:S01]  /*a4e0*/  I2F R7, R44 ;  /* 0x0000002c00077306 */ /* 0x0003e20000201400 */
[----:B-----5:R-:W-:Y:S01]  /*a4f0*/  MOV R30, R18 ;  /* 0x00000012001e7202 */ /* 0x020fe20000000f00 */
[C---:B------:R-:W-:Y:S01]  /*a500*/  FMUL R22, R37.reuse, 8388608 ;  /* 0x4b00000025167820 */ /* 0x040fe20000400000 */
[----:B------:R-:W2:Y:S01]  /*a510*/  S2R R18, SR_TID.X ;  /* 0x0000000000127919 */ /* 0x000ea20000002100 */
[----:B------:R-:W-:Y:S02]  /*a520*/  FSETP.GEU.AND P3, PT, R37, 1.175494350822287508e-38, PT ;  /* 0x008000002500780b */ /* 0x000fe40003f6e000 */
[C---:B------:R-:W-:Y:S01]  /*a530*/  FMUL R29, R30.reuse, 8388608 ;  /* 0x4b0000001e1d7820 */ /* 0x040fe20000400000 */
[----:B------:R-:W-:-:S02]  /*a540*/  FSETP.GEU.AND P4, PT, R30, 1.175494350822287508e-38, PT ;  /* 0x008000001e00780b */ /* 0x000fc40003f8e000 */
[----:B------:R-:W-:Y:S02]  /*a550*/  FSEL R22, R22, R37, !P3 ;  /* 0x0000002516167208 */ /* 0x000fe40005800000 */
[----:B------:R-:W-:Y:S02]  /*a560*/  FSEL R29, R29, R30, !P4 ;  /* 0x0000001e1d1d7208 */ /* 0x000fe40006000000 */
[----:B------:R-:W-:Y:S02]  /*a570*/  IADD3 R4, R22, -0x3f3504f3, RZ ;  /* 0xc0cafb0d16047810 */ /* 0x000fe40007ffe0ff */
[----:B------:R-:W-:Y:S02]  /*a580*/  FSETP.GT.AND P0, PT, |R30|, 8.50705917302346158658e+37, PT ;  /* 0x7e8000001e00780b */ /* 0x000fe40003f04200 */
[----:B------:R-:W-:Y:S02]  /*a590*/  LOP3.LUT R39, R4, 0xff800000, RZ, 0xc0, !PT ;  /* 0xff80000004277812 */ /* 0x000fe400078ec0ff */
[----:B------:R-:W-:-:S02]  /*a5a0*/  IADD3 R4, R29, -0x3f3504f3, RZ ;  /* 0xc0cafb0d1d047810 */ /* 0x000fc40007ffe0ff */
[----:B------:R3:W-:Y:S01]  /*a5b0*/  I2F R13, R39 ;  /* 0x00000027000d7306 */ /* 0x0007e20000201400 */
[----:B-1----:R-:W-:Y:S02]  /*a5c0*/  IADD3 R44, R21, -R44, RZ ;  /* 0x8000002c152c7210 */ /* 0x002fe40007ffe0ff */
[----:B------:R-:W-:Y:S02]  /*a5d0*/  LOP3.LUT R46, R4, 0xff800000, RZ, 0xc0, !PT ;  /* 0xff800000042e7812 */ /* 0x000fe400078ec0ff */
[----:B------:R-:W-:Y:S01]  /*a5e0*/  LOP3.LUT R4, R26, 0x4, RZ, 0xc0, !PT ;  /* 0x000000041a047812 */ /* 0x000fe200078ec0ff */
[----:B------:R-:W-:Y:S01]  /*a5f0*/  FADD R44, R44, -1 ;  /* 0xbf8000002c2c7421 */ /* 0x000fe20000000000 */
[----:B--2---:R-:W-:Y:S01]  /*a600*/  LOP3.LUT R32, R18, 0xff, RZ, 0xc0, !PT ;  /* 0x000000ff12207812 */ /* 0x004fe200078ec0ff */
[----:B------:R-:W-:Y:S01]  /*a610*/  @P0 FMUL R75, R75, 0.25 ;  /* 0x3e8000004b4b0820 */ /* 0x000fe20000400000 */
[----:B------:R-:W-:Y:S01]  /*a620*/  LOP3.LUT R18, R14, 0x700, RZ, 0xc0, !PT ;  /* 0x000007000e127812 */ /* 0x000fe200078ec0ff */
[----:B------:R-:W-:Y:S01]  /*a630*/  @P0 FMUL R74, R74, 0.25 ;  /* 0x3e8000004a4a0820 */ /* 0x000fe20000400000 */
[----:B------:R-:W-:Y:S01]  /*a640*/  SHF.L.U32 R26, R6, 0x1, RZ ;  /* 0x00000001061a7819 */ /* 0x000fe200000006ff */
[----:B------:R-:W-:Y:S01]  /*a650*/  @P0 FMUL R31, R31, 0.25 ;  /* 0x3e8000001f1f0820 */ /* 0x000fe20000400000 */
[----:B------:R-:W-:Y:S01]  /*a660*/  LOP3.LUT R23, R18, 0x70, R19, 0xf8, !PT ;  /* 0x0000007012177812 */ /* 0x000fe200078ef813 */
[----:B------:R-:W-:Y:S01]  /*a670*/  IMAD.HI R18, R6, 0x2, RZ ;  /* 0x0000000206127827 */ /* 0x000fe200078e02ff */
[----:B------:R-:W-:-:S02]  /*a680*/  FSEL R6, RZ, -23, P2 ;  /* 0xc1b80000ff067808 */ /* 0x000fc40001000000 */
[C---:B------:R-:W-:Y:S01]  /*a690*/  FSETP.GEU.AND P2, PT, |R30|.reuse, 1.175494350822287508e-38, PT ;  /* 0x008000001e00780b */ /* 0x040fe20003f4e200 */
[----:B------:R-:W-:Y:S01]  /*a6a0*/  @P0 FMUL R30, R30, 0.25 ;  /* 0x3e8000001e1e0820 */ /* 0x000fe20000400000 */
[----:B------:R-:W-:Y:S01]  /*a6b0*/  LOP3.LUT R14, R19, 0x3c0, RZ, 0xc0, !PT ;  /* 0x000003c0130e7812 */ /* 0x000fe200078ec0ff */
[----:B------:R-:W-:Y:S01]  /*a6c0*/  @P0 FMUL R33, R33, 0.25 ;  /* 0x3e80000021210820 */ /* 0x000fe20000400000 */
[----:B------:R-:W-:Y:S01]  /*a6d0*/  LEA R146, R146, R32, 0x8 ;  /* 0x0000002092927211 */ /* 0x000fe200078e40ff */
[----:B------:R-:W-:Y:S01]  /*a6e0*/  @P0 FMUL R95, R95, 0.25 ;  /* 0x3e8000005f5f0820 */ /* 0x000fe20000400000 */
[----:B------:R-:W-:Y:S01]  /*a6f0*/  IADD3 R25, R4, R25, R14 ;  /* 0x0000001904197210 */ /* 0x000fe20007ffe00e */
[----:B------:R-:W-:Y:S01]  /*a700*/  @P0 FMUL R94, R94, 0.25 ;  /* 0x3e8000005e5e0820 */ /* 0x000fe20000400000 */
[----:B------:R-:W-:Y:S01]  /*a710*/  FSEL R4, RZ, -23, P1 ;  /* 0xc1b80000ff047808 */ /* 0x000fe20000800000 */
[----:B------:R-:W-:Y:S01]  /*a720*/  @P0 FMUL R35, R35, 0.25 ;  /* 0x3e80000023230820 */ /* 0x000fe20000400000 */
[----:B------:R-:W-:Y:S01]  /*a730*/  FSETP.GT.AND P1, PT, |R37|, 8.50705917302346158658e+37, PT ;  /* 0x7e8000002500780b */ /* 0x000fe20003f24200 */
[----:B------:R-:W-:Y:S01]  /*a740*/  @P0 FMUL R47, R47, 0.25 ;  /* 0x3e8000002f2f0820 */ /* 0x000fe20000400000 */
[----:B------:R1:W-:Y:S01]  /*a750*/  I2F R19, R46 ;  /* 0x0000002e00137306 */ /* 0x0003e20000201400 */
[----:B------:R-:W-:Y:S01]  /*a760*/  @!P2 FMUL R30, R30, 16777216 ;  /* 0x4b8000001e1ea820 */ /* 0x000fe20000400000 */
[----:B------:R-:W-:Y:S01]  /*a770*/  LOP3.LUT R28, R28, R23, RZ, 0x3c, !PT ;  /* 0x000000171c1c7212 */ /* 0x000fe200078e3cff */
[----:B------:R-:W-:Y:S01]  /*a780*/  @P0 FMUL R143, R143, 0.25 ;  /* 0x3e8000008f8f0820 */ /* 0x000fe20000400000 */
[----:B------:R-:W-:Y:S01]  /*a790*/  FSEL R14, RZ, -23, P4 ;  /* 0xc1b80000ff0e7808 */ /* 0x000fe20002000000 */
[----:B------:R-:W-:Y:S01]  /*a7a0*/  @P0 FMUL R142, R142, 0.25 ;  /* 0x3e8000008e8e0820 */ /* 0x000fe20000400000 */
[----:B------:R-:W-:Y:S01]  /*a7b0*/  LEA R36, R32, R36, 0x4 ;  /* 0x0000002420247211 */ /* 0x000fe200078e20ff */
[----:B------:R-:W-:Y:S01]  /*a7c0*/  @P0 FMUL R55, R55, 0.25 ;  /* 0x3e80000037370820 */ /* 0x000fe20000400000 */
[----:B---3--:R-:W-:Y:S01]  /*a7d0*/  IADD3 R39, R22, -R39, RZ ;  /* 0x8000002716277210 */ /* 0x008fe20007ffe0ff */
[----:B------:R-:W-:Y:S01]  /*a7e0*/  @P0 FMUL R59, R59, 0.25 ;  /* 0x3e8000003b3b0820 */ /* 0x000fe20000400000 */
[----:B-1----:R-:W-:Y:S01]  /*a7f0*/  IADD3 R46, R29, -R46, RZ ;  /* 0x8000002e1d2e7210 */ /* 0x002fe20007ffe0ff */
[----:B------:R-:W-:Y:S01]  /*a800*/  @P0 FMUL R61, R61, 0.25 ;  /* 0x3e8000003d3d0820 */ /* 0x000fe20000400000 */
[----:B------:R-:W-:Y:S01]  /*a810*/  ISETP.GE.U32.AND P4, PT, R29, 0x7f800000, PT ;  /* 0x7f8000001d00780c */ /* 0x000fe20003f86070 */
[----:B------:R-:W-:Y:S01]  /*a820*/  @P0 FMUL R67, R67, 0.25 ;  /* 0x3e80000043430820 */ /* 0x000fe20000400000 */
[----:B------:R-:W-:Y:S01]  /*a830*/  LOP3.LUT R120, R36, 0x40, RZ, 0x3c, !PT ;  /* 0x0000004024787812 */ /* 0x000fe200078e3cff */
[----:B------:R-:W-:Y:S01]  /*a840*/  @P0 FMUL R77, R77, 0.25 ;  /* 0x3e8000004d4d0820 */ /* 0x000fe20000400000 */
[----:B------:R-:W-:Y:S01]  /*a850*/  SHF.L.U32 R168, R168, 0x1, RZ ;  /* 0x00000001a8a87819 */ /* 0x000fe200000006ff */
[----:B------:R-:W-:Y:S01]  /*a860*/  @P0 FMUL R79, R79, 0.25 ;  /* 0x3e8000004f4f0820 */ /* 0x000fe20000400000 */
[----:B------:R-:W-:Y:S01]  /*a870*/  FSETP.GT.AND P0, PT, |R64|, 8.50705917302346158658e+37, PT ;  /* 0x7e8000004000780b */ /* 0x000fe20003f04200 */
[----:B0-----:R-:W-:-:S02]  /*a880*/  FFMA.FTZ R40, R5, 1.1920928955078125e-07, R4 ;  /* 0x3400000005287823 */ /* 0x001fc40000010004 */
[----:B------:R-:W0:Y:S01]  /*a890*/  MUFU.RCP R4, R30 ;  /* 0x0000001e00047308 */ /* 0x000e220000001000 */
[----:B------:R-:W-:Y:S02]  /*a8a0*/  @!P2 FMUL R75, R75, 16777216 ;  /* 0x4b8000004b4ba820 */ /* 0x000fe40000400000 */
[----:B------:R-:W-:Y:S02]  /*a8b0*/  @!P2 FMUL R74, R74, 16777216 ;  /* 0x4b8000004a4aa820 */ /* 0x000fe40000400000 */
[----:B------:R-:W-:Y:S02]  /*a8c0*/  @!P2 FMUL R31, R31, 16777216 ;  /* 0x4b8000001f1fa820 */ /* 0x000fe40000400000 */
[----:B------:R-:W-:Y:S02]  /*a8d0*/  @!P2 FMUL R33, R33, 16777216 ;  /* 0x4b8000002121a820 */ /* 0x000fe40000400000 */
[----:B------:R-:W-:Y:S02]  /*a8e0*/  @!P2 FMUL R95, R95, 16777216 ;  /* 0x4b8000005f5fa820 */ /* 0x000fe40000400000 */
[----:B------:R-:W-:-:S02]  /*a8f0*/  @!P2 FMUL R94, R94, 16777216 ;  /* 0x4b8000005e5ea820 */ /* 0x000fc40000400000 */
        /* <DEDUP_REMOVED lines=9> */
[----:B------:R-:W-:Y:S01]  /*a990*/  @!P2 FMUL R79, R79, 16777216 ;  /* 0x4b8000004f4fa820 */ /* 0x000fe20000400000 */
[C---:B------:R-:W-:Y:S01]  /*a9a0*/  FSETP.GEU.AND P2, PT, |R37|.reuse, 1.175494350822287508e-38, PT ;  /* 0x008000002500780b */ /* 0x040fe20003f4e200 */
[----:B------:R-:W-:Y:S02]  /*a9b0*/  IMAD R12, R146, c[0x0][0x1c4], RZ ;  /* 0x00007100920c7a24 */ /* 0x000fe400078e02ff */
[----:B------:R-:W-:-:S02]  /*a9c0*/  @P1 FMUL R37, R37, 0.25 ;  /* 0x3e80000025251820 */ /* 0x000fc40000400000 */
[C---:B------:R-:W-:Y:S01]  /*a9d0*/  IMAD.HI R23, R12.reuse, 0x2, RZ ;  /* 0x000000020c177827 */ /* 0x040fe200078e02ff */
[----:B------:R-:W-:Y:S02]  /*a9e0*/  SHF.L.U32 R27, R12, 0x1, RZ ;  /* 0x000000010c1b7819 */ /* 0x000fe400000006ff */
[----:B------:R-:W-:Y:S01]  /*a9f0*/  FSEL R12, RZ, -23, P3 ;  /* 0xc1b80000ff0c7808 */ /* 0x000fe20001800000 */
[----:B------:R-:W-:Y:S01]  /*aa00*/  @P1 FMUL R73, R73, 0.25 ;  /* 0x3e80000049491820 */ /* 0x000fe20000400000 */
[----:B------:R-:W-:Y:S01]  /*aa10*/  IADD3 R26, P5, P6, R27, c[0x0][0x178], R26 ;  /* 0x00005e001b1a7a10 */ /* 0x000fe20007ebe01a */
[----:B------:R-:W-:Y:S01]  /*aa20*/  @P1 FMUL R72, R72, 0.25 ;  /* 0x3e80000048481820 */ /* 0x000fe20000400000 */
[----:B------:R-:W-:Y:S01]  /*aa30*/  FSETP.NEU.AND P3, PT, R20, RZ, PT ;  /* 0x000000ff1400720b */ /* 0x000fe20003f6d000 */
[----:B------:R-:W-:Y:S01]  /*aa40*/  @P1 FMUL R49, R49, 0.25 ;  /* 0x3e80000031311820 */ /* 0x000fe20000400000 */
[----:B------:R-:W-:Y:S01]  /*aa50*/  IADD3.X R27, R23, c[0x0][0x17c], R18, P5, P6 ;  /* 0x00005f00171b7a10 */ /* 0x000fe20002fec412 */
[----:B------:R-:W-:Y:S01]  /*aa60*/  @P1 FMUL R51, R51, 0.25 ;  /* 0x3e80000033331820 */ /* 0x000fe20000400000 */
[----:B------:R-:W-:Y:S01]  /*aa70*/  ISETP.GE.U32.AND P5, PT, R22, 0x7f800000, PT ;  /* 0x7f8000001600780c */ /* 0x000fe20003fa6070 */
[----:B------:R-:W-:-:S02]  /*aa80*/  @P1 FMUL R93, R93, 0.25 ;  /* 0x3e8000005d5d1820 */ /* 0x000fc40000400000 */
[----:B------:R-:W-:Y:S02]  /*aa90*/  @P1 FMUL R92, R92, 0.25 ;  /* 0x3e8000005c5c1820 */ /* 0x000fe40000400000 */
[----:B------:R-:W-:Y:S02]  /*aaa0*/  @P1 FMUL R53, R53, 0.25 ;  /* 0x3e80000035351820 */ /* 0x000fe40000400000 */
[----:B------:R-:W-:Y:S02]  /*aab0*/  @P1 FMUL R57, R57, 0.25 ;  /* 0x3e80000039391820 */ /* 0x000fe40000400000 */
[----:B------:R-:W-:Y:S02]  /*aac0*/  @P1 FMUL R141, R141, 0.25 ;  /* 0x3e8000008d8d1820 */ /* 0x000fe40000400000 */
[----:B------:R-:W-:Y:S02]  /*aad0*/  @P1 FMUL R140, R140, 0.25 ;  /* 0x3e8000008c8c1820 */ /* 0x000fe40000400000 */
[----:B------:R-:W-:-:S02]  /*aae0*/  @P1 FMUL R63, R63, 0.25 ;  /* 0x3e8000003f3f1820 */ /* 0x000fc40000400000 */
[----:B------:R-:W-:Y:S02]  /*aaf0*/  @P1 FMUL R65, R65, 0.25 ;  /* 0x3e80000041411820 */ /* 0x000fe40000400000 */
[----:B------:R-:W-:Y:S02]  /*ab00*/  @P1 FMUL R69, R69, 0.25 ;  /* 0x3e80000045451820 */ /* 0x000fe40000400000 */
[----:B------:R-:W-:Y:S02]  /*ab10*/  @P1 FMUL R71, R71, 0.25 ;  /* 0x3e80000047471820 */ /* 0x000fe40000400000 */
[----:B------:R-:W-:Y:S02]  /*ab20*/  @!P2 FMUL R37, R37, 16777216 ;  /* 0x4b8000002525a820 */ /* 0x000fe40000400000 */
[----:B------:R-:W-:Y:S02]  /*ab30*/  @P1 FMUL R81, R81, 0.25 ;  /* 0x3e80000051511820 */ /* 0x000fe40000400000 */
[----:B------:R-:W-:Y:S01]  /*ab40*/  @P1 FMUL R83, R83, 0.25 ;  /* 0x3e80000053531820 */ /* 0x000fe20000400000 */
[----:B------:R-:W-:Y:S01]  /*ab50*/  FSETP.GT.AND P1, PT, |R145|, 8.50705917302346158658e+37, PT ;  /* 0x7e8000009100780b */ /* 0x000fe20003f24200 */
[----:B0-----:R-:W-:-:S02]  /*ab60*/  FMUL R58, R4, R59 ;  /* 0x0000003b043a7220 */ /* 0x001fc40000400000 */
[----:B------:R-:W-:Y:S02]  /*ab70*/  FFMA.FTZ R45, R19, 1.1920928955078125e-07, R14 ;  /* 0x34000000132d7823 */ /* 0x000fe4000001000e */
[C---:B------:R-:W-:Y:S02]  /*ab80*/  FMUL R32, R4.reuse, R33 ;  /* 0x0000002104207220 */ /* 0x040fe40000400000 */
[C---:B------:R-:W-:Y:S02]  /*ab90*/  FMUL R59, R4.reuse, R61 ;  /* 0x0000003d043b7220 */ /* 0x040fe40000400000 */
[C---:B------:R-:W-:Y:S02]  /*aba0*/  FMUL R23, R4.reuse, R75 ;  /* 0x0000004b04177220 */ /* 0x040fe40000400000 */
[C---:B------:R-:W-:Y:S02]  /*abb0*/  FMUL R30, R4.reuse, R74 ;  /* 0x0000004a041e7220 */ /* 0x040fe40000400000 */
[----:B------:R-:W-:-:S02]  /*abc0*/  FMUL R31, R4, R31 ;  /* 0x0000001f041f7220 */ /* 0x000fc40000400000 */
[C---:B------:R-:W-:Y:S01]  /*abd0*/  FMUL R33, R4.reuse, R95 ;  /* 0x0000005f04217220 */ /* 0x040fe20000400000 */
[----:B------:R-:W-:Y:S01]  /*abe0*/  F2FP.PACK_AB R23, R23, R30 ;  /* 0x0000001e1717723e */ /* 0x000fe200000000ff */
[C---:B------:R-:W-:Y:S02]  /*abf0*/  FMUL R34, R4.reuse, R94 ;  /* 0x0000005e04227220 */ /* 0x040fe40000400000 */
[C---:B------:R-:W-:Y:S02]  /*ac00*/  FMUL R35, R4.reuse, R35 ;  /* 0x0000002304237220 */ /* 0x040fe40000400000 */
[C---:B------:R-:W-:Y:S02]  /*ac10*/  FMUL R38, R4.reuse, R47 ;  /* 0x0000002f04267220 */ /* 0x040fe40000400000 */
[C---:B------:R-:W-:Y:S02]  /*ac20*/  FMUL R19, R4.reuse, R143 ;  /* 0x0000008f04137220 */ /* 0x040fe40000400000 */
[----:B------:R-:W-:-:S02]  /*ac30*/  FMUL R56, R4, R142 ;  /* 0x0000008e04387220 */ /* 0x000fc40000400000 */
[C---:B------:R-:W-:Y:S02]  /*ac40*/  FMUL R55, R4.reuse, R55 ;  /* 0x0000003704377220 */ /* 0x040fe40000400000 */
[C---:B------:R-:W-:Y:S01]  /*ac50*/  FMUL R60, R4.reuse, R67 ;  /* 0x00000043043c7220 */ /* 0x040fe20000400000 */
[----:B------:R-:W-:Y:S01]  /*ac60*/  F2FP.PACK_AB R19, R19, R56 ;  /* 0x000000381313723e */ /* 0x000fe200000000ff */
[C---:B------:R-:W-:Y:S02]  /*ac70*/  FMUL R61, R4.reuse, R77 ;  /* 0x0000004d043d7220 */ /* 0x040fe40000400000 */
[----:B------:R-:W-:Y:S02]  /*ac80*/  FMUL R62, R4, R79 ;  /* 0x0000004f043e7220 */ /* 0x000fe40000400000 */
[----:B------:R-:W-:Y:S01]  /*ac90*/  @!P2 FMUL R73, R73, 16777216 ;  /* 0x4b8000004949a820 */ /* 0x000fe20000400000 */
[----:B------:R-:W0:Y:S01]  /*aca0*/  MUFU.RCP R4, R37 ;  /* 0x0000002500047308 */ /* 0x000e220000001000 */
        /* <DEDUP_REMOVED lines=14> */
[----:B------:R-:W-:Y:S01]  /*ad90*/  @!P2 FMUL R83, R83, 16777216 ;  /* 0x4b8000005353a820 */ /* 0x000fe20000400000 */
[C---:B------:R-:W-:Y:S01]  /*ada0*/  FSETP.GEU.AND P2, PT, |R64|.reuse, 1.175494350822287508e-38, PT ;  /* 0x008000004000780b */ /* 0x040fe20003f4e200 */
[----:B------:R-:W-:Y:S02]  /*adb0*/  @P0 FMUL R64, R64, 0.25 ;  /* 0x3e80000040400820 */ /* 0x000fe40000400000 */
[----:B------:R-:W-:Y:S02]  /*adc0*/  FFMA.FTZ R43, R13, 1.1920928955078125e-07, R12 ;  /* 0x340000000d2b7823 */ /* 0x000fe4000001000c */
[C---:B0-----:R-:W-:Y:S02]  /*add0*/  FMUL R50, R4.reuse, R51 ;  /* 0x0000003304327220 */ /* 0x041fe40000400000 */
[----:B------:R-:W-:-:S02]  /*ade0*/  FMUL R54, R4, R57 ;  /* 0x0000003904367220 */ /* 0x000fc40000400000 */
[C---:B------:R-:W-:Y:S02]  /*adf0*/  FMUL R14, R4.reuse, R63 ;  /* 0x0000003f040e7220 */ /* 0x040fe40000400000 */
[----:B------:R-:W-:Y:S02]  /*ae00*/  FMUL R47, R4, R73 ;  /* 0x00000049042f7220 */ /* 0x000fe40000400000 */
[----:B------:R-:W-:Y:S02]  /*ae10*/  @!P2 FMUL R64, R64, 16777216 ;  /* 0x4b8000004040a820 */ /* 0x000fe40000400000 */
[C---:B------:R-:W-:Y:S02]  /*ae20*/  FMUL R48, R4.reuse, R72 ;  /* 0x0000004804307220 */ /* 0x040fe40000400000 */
[C---:B------:R-:W-:Y:S02]  /*ae30*/  FMUL R49, R4.reuse, R49 ;  /* 0x0000003104317220 */ /* 0x040fe40000400000 */
[----:B------:R-:W-:-:S02]  /*ae40*/  FMUL R51, R4, R93 ;  /* 0x0000005d04337220 */ /* 0x000fc40000400000 */
[C---:B------:R-:W-:Y:S02]  /*ae50*/  FMUL R52, R4.reuse, R92 ;  /* 0x0000005c04347220 */ /* 0x040fe40000400000 */
[C---:B------:R-:W-:Y:S02]  /*ae60*/  FMUL R53, R4.reuse, R53 ;  /* 0x0000003504357220 */ /* 0x040fe40000400000 */
[C---:B------:R-:W-:Y:S02]  /*ae70*/  FMUL R18, R4.reuse, R141 ;  /* 0x0000008d04127220 */ /* 0x040fe40000400000 */
[C---:B------:R-:W-:Y:S02]  /*ae80*/  FMUL R37, R4.reuse, R140 ;  /* 0x0000008c04257220 */ /* 0x040fe40000400000 */
[C---:B------:R-:W-:Y:S02]  /*ae90*/  FMUL R57, R4.reuse, R65 ;  /* 0x0000004104397220 */ /* 0x040fe40000400000 */
[----:B------:R-:W-:-:S02]  /*aea0*/  FMUL R13, R4, R69 ;  /* 0x00000045040d7220 */ /* 0x000fc40000400000 */
[----:B------:R-:W-:Y:S01]  /*aeb0*/  FMUL R42, R4, R71 ;  /* 0x00000047042a7220 */ /* 0x000fe20000400000 */
[----:B------:R-:W-:Y:S01]  /*aec0*/  F2FP.PACK_AB R14, R14, R57 ;  /* 0x000000390e0e723e */ /* 0x000fe200000000ff */
[C---:B------:R-:W-:Y:S01]  /*aed0*/  FMUL R12, R4.reuse, R81 ;  /* 0x00000051040c7220 */ /* 0x040fe20000400000 */
[----:B------:R-:W-:Y:S01]  /*aee0*/  MOV R57, 0x3dc6b27f ;  /* 0x3dc6b27f00397802 */ /* 0x000fe20000000f00 */
[----:B------:R-:W-:Y:S01]  /*aef0*/  FMUL R63, R4, R83 ;  /* 0x00000053043f7220 */ /* 0x000fe20000400000 */
[----:B------:R-:W-:Y:S01]  /*af00*/  F2FP.PACK_AB R13, R13, R42 ;  /* 0x0000002a0d0d723e */ /* 0x000fe200000000ff */
[----:B------:R-:W-:Y:S01]  /*af10*/  @P0 FMUL R85, R85, 0.25 ;  /* 0x3e80000055550820 */ /* 0x000fe20000400000 */
[----:B------:R-:W0:Y:S01]  /*af20*/  MUFU.RCP R4, R64 ;  /* 0x0000004000047308 */ /* 0x000e220000001000 */
[----:B------:R-:W-:Y:S01]  /*af30*/  @P0 FMUL R87, R87, 0.25 ;  /* 0x3e80000057570820 */ /* 0x000fe20000400000 */
[----:B------:R-:W-:Y:S01]  /*af40*/  F2FP.PACK_AB R12, R12, R63 ;  /* 0x0000003f0c0c723e */ /* 0x000fe200000000ff */
[----:B------:R-:W-:Y:S01]  /*af50*/  @P0 FMUL R97, R97, 0.25 ;  /* 0x3e80000061610820 */ /* 0x000fe20000400000 */
[----:B------:R-:W-:Y:S01]  /*af60*/  F2FP.PACK_AB R63, R47, R48 ;  /* 0x000000302f3f723e */ /* 0x000fe200000000ff */
        /* <DEDUP_REMOVED lines=10> */
[----:B------:R-:W-:Y:S02]  /*b010*/  @P0 FMUL R135, R135, 0.25 ;  /* 0x3e80000087870820 */ /* 0x000fe40000400000 */
[----:B------:R-:W-:Y:S02]  /*b020*/  @P0 FMUL R137, R137, 0.25 ;  /* 0x3e80000089890820 */ /* 0x000fe40000400000 */
[----:B------:R-:W-:Y:S01]  /*b030*/  @P0 FMUL R139, R139, 0.25 ;  /* 0x3e8000008b8b0820 */ /* 0x000fe20000400000 */
[C---:B------:R-:W-:Y:S01]  /*b040*/  FSETP.GEU.AND P0, PT, |R145|.reuse, 1.175494350822287508e-38, PT ;  /* 0x008000009100780b */ /* 0x040fe20003f0e200 */
[----:B------:R-:W-:-:S02]  /*b050*/  @P1 FMUL R145, R145, 0.25 ;  /* 0x3e80000091911820 */ /* 0x000fc40000400000 */
        /* <DEDUP_REMOVED lines=16> */
[----:B------:R-:W-:Y:S01]  /*b160*/  FSETP.NEU.AND P2, PT, R21, RZ, PT ;  /* 0x000000ff1500720b */ /* 0x000fe20003f4d000 */
[----:B------:R-:W-:Y:S02]  /*b170*/  @!P0 FMUL R145, R145, 16777216 ;  /* 0x4b80000091918820 */ /* 0x000fe40000400000 */
[----:B0-----:R-:W-:-:S02]  /*b180*/  FMUL R64, R4, R85 ;  /* 0x0000005504407220 */ /* 0x001fc40000400000 */
[C---:B------:R-:W-:Y:S02]  /*b190*/  FMUL R65, R4.reuse, R87 ;  /* 0x0000005704417220 */ /* 0x040fe40000400000 */
[C---:B------:R-:W-:Y:S02]  /*b1a0*/  FMUL R68, R4.reuse, R97 ;  /* 0x0000006104447220 */ /* 0x040fe40000400000 */
[C---:B------:R-:W-:Y:S02]  /*b1b0*/  FMUL R69, R4.reuse, R99 ;  /* 0x0000006304457220 */ /* 0x040fe40000400000 */
[C---:B------:R-:W-:Y:S01]  /*b1c0*/  FMUL R72, R4.reuse, R105 ;  /* 0x0000006904487220 */ /* 0x040fe20000400000 */
[C---:B------:R-:W-:Y:S01]  /*b1d0*/  SHF.L.U32 R105, R175.reuse, 0x5, RZ ;  /* 0x00000005af697819 */ /* 0x040fe200000006ff */
[C---:B------:R-:W-:Y:S01]  /*b1e0*/  FMUL R73, R4.reuse, R107 ;  /* 0x0000006b04497220 */ /* 0x040fe20000400000 */
[----:B------:R-:W-:Y:S01]  /*b1f0*/  LEA R107, R175, R175, 0x5 ;  /* 0x000000afaf6b7211 */ /* 0x000fe200078e28ff */
[----:B------:R-:W-:-:S02]  /*b200*/  FMUL R76, R4, R113 ;  /* 0x00000071044c7220 */ /* 0x000fc40000400000 */
[C---:B------:R-:W-:Y:S02]  /*b210*/  FMUL R77, R4.reuse, R115 ;  /* 0x00000073044d7220 */ /* 0x040fe40000400000 */
[C---:B------:R-:W-:Y:S02]  /*b220*/  FMUL R80, R4.reuse, R121 ;  /* 0x0000007904507220 */ /* 0x040fe40000400000 */
[----:B------:R-:W-:Y:S01]  /*b230*/  FMUL R81, R4, R123 ;  /* 0x0000007b04517220 */ /* 0x000fe20000400000 */
[----:B------:R-:W-:Y:S01]  /*b240*/  F2FP.PACK_AB R76, R76, R77 ;  /* 0x0000004d4c4c723e */ /* 0x000fe200000000ff */
[----:B------:R-:W-:Y:S01]  /*b250*/  FMUL R83, R4, R129 ;  /* 0x0000008104537220 */ /* 0x000fe20000400000 */
[----:B------:R-:W-:Y:S01]  /*b260*/  F2FP.PACK_AB R77, R72, R73 ;  /* 0x00000049484d723e */ /* 0x000fe200000000ff */
[C---:B------:R-:W-:Y:S02]  /*b270*/  FMUL R84, R4.reuse, R131 ;  /* 0x0000008304547220 */ /* 0x040fe40000400000 */
[----:B------:R-:W-:-:S02]  /*b280*/  FMUL R85, R4, R133 ;  /* 0x0000008504557220 */ /* 0x000fc40000400000 */
[C---:B------:R-:W-:Y:S01]  /*b290*/  FMUL R86, R4.reuse, R135 ;  /* 0x0000008704567220 */ /* 0x040fe20000400000 */
[----:B------:R-:W-:Y:S01]  /*b2a0*/  LEA R135, R175, -R175, 0x6 ;  /* 0x800000afaf877211 */ /* 0x000fe200078e30ff */
[C---:B------:R-:W-:Y:S02]  /*b2b0*/  FMUL R87, R4.reuse, R137 ;  /* 0x0000008904577220 */ /* 0x040fe40000400000 */
[----:B------:R-:W-:Y:S02]  /*b2c0*/  FMUL R88, R4, R139 ;  /* 0x0000008b04587220 */ /* 0x000fe40000400000 */
[----:B------:R-:W0:Y:S01]  /*b2d0*/  MUFU.RCP R4, R145 ;  /* 0x0000009100047308 */ /* 0x000e220000001000 */
        /* <DEDUP_REMOVED lines=8> */
[----:B------:R-:W-:-:S02]  /*b360*/  @P1 FMUL R8, R8, 0.25 ;  /* 0x3e80000008081820 */ /* 0x000fc40000400000 */
[----:B------:R-:W-:Y:S02]  /*b370*/  @!P0 FMUL R89, R89, 16777216 ;  /* 0x4b80000059598820 */ /* 0x000fe40000400000 */
[----:B------:R-:W-:Y:S02]  /*b380*/  @!P0 FMUL R11, R11, 16777216 ;  /* 0x4b8000000b0b8820 */ /* 0x000fe40000400000 */
[----:B------:R-:W-:Y:S02]  /*b390*/  @!P0 FMUL R10, R10, 16777216 ;  /* 0x4b8000000a0a8820 */ /* 0x000fe40000400000 */
[----:B------:R-:W-:Y:S02]  /*b3a0*/  @P1 FMUL R91, R91, 0.25 ;  /* 0x3e8000005b5b1820 */ /* 0x000fe40000400000 */
[----:B------:R-:W-:Y:S02]  /*b3b0*/  @P1 FMUL R101, R101, 0.25 ;  /* 0x3e80000065651820 */ /* 0x000fe40000400000 */
[----:B------:R-:W-:-:S02]  /*b3c0*/  @P1 FMUL R103, R103, 0.25 ;  /* 0x3e80000067671820 */ /* 0x000fc40000400000 */
[----:B------:R-:W-:Y:S02]  /*b3d0*/  @P1 FMUL R109, R109, 0.25 ;  /* 0x3e8000006d6d1820 */ /* 0x000fe40000400000 */
[----:B------:R-:W-:Y:S02]  /*b3e0*/  @P1 FMUL R111, R111, 0.25 ;  /* 0x3e8000006f6f1820 */ /* 0x000fe40000400000 */
[----:B------:R-:W-:Y:S02]  /*b3f0*/  @P1 FMUL R117, R117, 0.25 ;  /* 0x3e80000075751820 */ /* 0x000fe40000400000 */
[----:B------:R-:W-:Y:S01]  /*b400*/  @P1 FMUL R119, R119, 0.25 ;  /* 0x3e80000077771820 */ /* 0x000fe20000400000 */
[----:B------:R-:W-:Y:S01]  /*b410*/  ISETP.GE.U32.AND P1, PT, R21, 0x7f800000, PT ;  /* 0x7f8000001500780c */ /* 0x000fe20003f26070 */
[----:B------:R-:W-:Y:S02]  /*b420*/  @!P0 FMUL R125, R125, 16777216 ;  /* 0x4b8000007d7d8820 */ /* 0x000fe40000400000 */
[----:B------:R-:W-:-:S02]  /*b430*/  @!P0 FMUL R127, R127, 16777216 ;  /* 0x4b8000007f7f8820 */ /* 0x000fc40000400000 */
[----:B------:R-:W-:Y:S02]  /*b440*/  @!P0 FMUL R17, R17, 16777216 ;  /* 0x4b80000011118820 */ /* 0x000fe40000400000 */
[----:B------:R-:W-:Y:S02]  /*b450*/  @!P0 FMUL R16, R16, 16777216 ;  /* 0x4b80000010108820 */ /* 0x000fe40000400000 */
[----:B------:R-:W-:Y:S02]  /*b460*/  @!P0 FMUL R9, R9, 16777216 ;  /* 0x4b80000009098820 */ /* 0x000fe40000400000 */
[----:B------:R-:W-:Y:S02]  /*b470*/  @!P0 FMUL R8, R8, 16777216 ;  /* 0x4b80000008088820 */ /* 0x000fe40000400000 */
[----:B0-----:R-:W-:Y:S02]  /*b480*/  FMUL R66, R4, R89 ;  /* 0x0000005904427220 */ /* 0x001fe40000400000 */
[----:B------:R-:W-:-:S02]  /*b490*/  FFMA.FTZ R41, R7, 1.1920928955078125e-07, R6 ;  /* 0x3400000007297823 */ /* 0x000fc40000010006 */
[C---:B------:R-:W-:Y:S02]  /*b4a0*/  FMUL R89, R4.reuse, R10 ;  /* 0x0000000a04597220 */ /* 0x040fe40000400000 */
[----:B------:R-:W-:Y:S02]  /*b4b0*/  FMUL R5, R4, R11 ;  /* 0x0000000b04057220 */ /* 0x000fe40000400000 */
[----:B------:R-:W-:Y:S02]  /*b4c0*/  @!P0 FMUL R91, R91, 16777216 ;  /* 0x4b8000005b5b8820 */ /* 0x000fe40000400000 */
[----:B------:R-:W-:Y:S02]  /*b4d0*/  @!P0 FMUL R101, R101, 16777216 ;  /* 0x4b80000065658820 */ /* 0x000fe40000400000 */
[----:B------:R-:W-:Y:S02]  /*b4e0*/  @!P0 FMUL R103, R103, 16777216 ;  /* 0x4b80000067678820 */ /* 0x000fe40000400000 */
[----:B------:R-:W-:-:S02]  /*b4f0*/  @!P0 FMUL R109, R109, 16777216 ;  /* 0x4b8000006d6d8820 */ /* 0x000fc40000400000 */
[----:B------:R-:W-:Y:S02]  /*b500*/  @!P0 FMUL R111, R111, 16777216 ;  /* 0x4b8000006f6f8820 */ /* 0x000fe40000400000 */
[----:B------:R-:W-:Y:S02]  /*b510*/  @!P0 FMUL R117, R117, 16777216 ;  /* 0x4b80000075758820 */ /* 0x000fe40000400000 */
[----:B------:R-:W-:Y:S01]  /*b520*/  @!P0 FMUL R119, R119, 16777216 ;  /* 0x4b80000077778820 */ /* 0x000fe20000400000 */
[----:B------:R-:W-:Y:S01]  /*b530*/  ISETP.GE.U32.AND P0, PT, R20, 0x7f800000, PT ;  /* 0x7f8000001400780c */ /* 0x000fe20003f06070 */
[C---:B------:R-:W-:Y:S02]  /*b540*/  FMUL R7, R4.reuse, R125 ;  /* 0x0000007d04077220 */ /* 0x040fe40000400000 */
[C---:B------:R-:W-:Y:S02]  /*b550*/  FMUL R82, R4.reuse, R127 ;  /* 0x0000007f04527220 */ /* 0x040fe40000400000 */
[----:B------:R-:W-:-:S02]  /*b560*/  FMUL R8, R4, R8 ;  /* 0x0000000804087220 */ /* 0x000fc40000400000 */
[C---:B------:R-:W-:Y:S01]  /*b570*/  FMUL R10, R4.reuse, R9 ;  /* 0x00000009040a7220 */ /* 0x040fe20000400000 */
[----:B------:R-:W-:Y:S01]  /*b580*/  F2FP.PACK_AB R7, R7, R82 ;  /* 0x000000520707723e */ /* 0x000fe200000000ff */
[C---:B------:R-:W-:Y:S01]  /*b590*/  FMUL R6, R4.reuse, R17 ;  /* 0x0000001104067220 */ /* 0x040fe20000400000 */
[----:B------:R-:W-:Y:S01]  /*b5a0*/  F2FP.PACK_AB R9, R85, R86 ;  /* 0x000000565509723e */ /* 0x000fe200000000ff */
[----:B------:R-:W-:Y:S01]  /*b5b0*/  FMUL R11, R4, R16 ;  /* 0x00000010040b7220 */ /* 0x000fe20000400000 */
[----:B------:R-:W-:Y:S01]  /*b5c0*/  IADD3 R16, R20, -R15, RZ ;  /* 0x8000000f14107210 */ /* 0x000fe20007ffe0ff */
[C---:B------:R-:W-:Y:S01]  /*b5d0*/  FMUL R67, R4.reuse, R91 ;  /* 0x0000005b04437220 */ /* 0x040fe20000400000 */
[----:B------:R-:W-:Y:S01]  /*b5e0*/  F2FP.PACK_AB R5, R5, R10 ;  /* 0x0000000a0505723e */ /* 0x000fe200000000ff */
[----:B------:R-:W-:Y:S01]  /*b5f0*/  FMUL R70, R4, R101 ;  /* 0x0000006504467220 */ /* 0x000fe20000400000 */
[----:B------:R-:W-:Y:S01]  /*b600*/  F2FP.PACK_AB R6, R6, R11 ;  /* 0x0000000b0606723e */ /* 0x000fe200000000ff */
[----:B------:R-:W-:Y:S01]  /*b610*/  FMUL R71, R4, R103 ;  /* 0x0000006704477220 */ /* 0x000fe20000400000 */
[----:B------:R-:W-:Y:S01]  /*b620*/  F2FP.PACK_AB R15, R18, R37 ;  /* 0x00000025120f723e */ /* 0x000fe200000000ff */
[C---:B------:R-:W-:Y:S01]  /*b630*/  FMUL R74, R4.reuse, R109 ;  /* 0x0000006d044a7220 */ /* 0x040fe20000400000 */
[----:B------:R-:W-:Y:S01]  /*b640*/  F2FP.PACK_AB R10, R83, R84 ;  /* 0x00000054530a723e */ /* 0x000fe200000000ff */
[----:B------:R-:W-:Y:S01]  /*b650*/  FMUL R75, R4, R111 ;  /* 0x0000006f044b7220 */ /* 0x000fe20000400000 */
[----:B------:R-:W-:Y:S01]  /*b660*/  F2FP.PACK_AB R11, R80, R81 ;  /* 0x00000051500b723e */ /* 0x000fe200000000ff */
[C---:B------:R-:W-:Y:S01]  /*b670*/  FMUL R78, R4.reuse, R117 ;  /* 0x00000075044e7220 */ /* 0x040fe20000400000 */
[----:B------:R-:W-:Y:S01]  /*b680*/  F2FP.PACK_AB R17, R59, R60 ;  /* 0x0000003c3b11723e */ /* 0x000fe200000000ff */
[----:B------:R-:W-:Y:S01]  /*b690*/  FMUL R79, R4, R119 ;  /* 0x00000077044f7220 */ /* 0x000fe20000400000 */
[----:B------:R-:W-:Y:S01]  /*b6a0*/  F2FP.PACK_AB R4, R89, R8 ;  /* 0x000000085904723e */ /* 0x000fe200000000ff */
[----:B------:R-:W-:Y:S01]  /*b6b0*/  FADD R37, R16, -1 ;  /* 0xbf80000010257421 */ /* 0x000fe20000000000 */
[----:B------:R-:W-:Y:S01]  /*b6c0*/  F2FP.PACK_AB R8, R87, R88 ;  /* 0x000000585708723e */ /* 0x000fe200000000ff */
[----:B------:R-:W-:Y:S01]  /*b6d0*/  FADD R39, R39, -1 ;  /* 0xbf80000027277421 */ /* 0x000fe20000000000 */
[----:B------:R-:W-:Y:S01]  /*b6e0*/  F2FP.PACK_AB R16, R61, R62 ;  /* 0x0000003e3d10723e */ /* 0x000fe200000000ff */
[----:B------:R-:W-:Y:S01]  /*b6f0*/  FADD R46, R46, -1 ;  /* 0xbf8000002e2e7421 */ /* 0x000fe20000000000 */
[----:B------:R0:W-:Y:S01]  /*b700*/  STS.128 [R28], R4 ;  /* 0x000000041c007388 */ /* 0x0001e20000000c00 */
[----:B------:R-:W-:Y:S01]  /*b710*/  FFMA.FTZ R42, R37, R57, -0.16845393180847167969 ;  /* 0xbe2c7f30252a7423 */ /* 0x000fe20000010039 */
[----:B------:R-:W-:Y:S01]  /*b720*/  F2FP.PACK_AB R18, R55, R58 ;  /* 0x0000003a3712723e */ /* 0x000fe200000000ff */
[----:B------:R-:W-:Y:S01]  /*b730*/  IMAD R47, R175, 0x6, RZ ;  /* 0x00000006af2f7824 */ /* 0x000fe200078e02ff */
[----:B------:R-:W-:Y:S01]  /*b740*/  STS.128 [R28+0x80], R8 ;  /* 0x000080081c007388 */ /* 0x000fe20000000c00 */
[----:B------:R-:W-:Y:S01]  /*b750*/  FFMA.FTZ R42, R37, R42, 0.1716887056827545166 ;  /* 0x3e2fcf2a252a7423 */ /* 0x000fe2000001002a */
[----:B------:R-:W-:Y:S01]  /*b760*/  F2FP.PACK_AB R56, R78, R79 ;  /* 0x0000004f4e38723e */ /* 0x000fe200000000ff */
[----:B------:R-:W-:Y:S01]  /*b770*/  IMAD R55, R175, 0xa, RZ ;  /* 0x0000000aaf377824 */ /* 0x000fe200078e02ff */
[----:B------:R-:W-:Y:S01]  /*b780*/  STS.128 [R28+0x800], R12 ;  /* 0x0008000c1c007388 */ /* 0x000fe20000000c00 */
[----:B------:R-:W-:Y:S01]  /*b790*/  FFMA.FTZ R42, R37, R42, -0.17900948226451873779 ;  /* 0xbe374e43252a7423 */ /* 0x000fe2000001002a */
[----:B------:R-:W-:Y:S01]  /*b7a0*/  F2FP.PACK_AB R58, R70, R71 ;  /* 0x00000047463a723e */ /* 0x000fe200000000ff */
[----:B------:R-:W-:Y:S01]  /*b7b0*/  IMAD R73, R175, 0x12, RZ ;  /* 0x00000012af497824 */ /* 0x000fe200078e02ff */
[----:B------:R-:W-:Y:S01]  /*b7c0*/  STS.128 [R28+0x880], R16 ;  /* 0x000880101c007388 */ /* 0x000fe20000000c00 */
[----:B------:R-:W-:Y:S01]  /*b7d0*/  FFMA.FTZ R42, R37, R42, 0.20512372255325317383 ;  /* 0x3e520bf4252a7423 */ /* 0x000fe2000001002a */
[----:B------:R-:W-:Y:S01]  /*b7e0*/  F2FP.PACK_AB R59, R66, R67 ;  /* 0x00000043423b723e */ /* 0x000fe200000000ff */
[----:B------:R-:W-:Y:S01]  /*b7f0*/  IMAD R85, R175, 0x16, RZ ;  /* 0x00000016af557824 */ /* 0x000fe200078e02ff */
[----:B------:R-:W-:Y:S01]  /*b800*/  BAR.SYNC.DEFER_BLOCKING 0x0 ;  /* 0x0000000000007b1d */ /* 0x000fe20000010000 */
[-C--:B0-----:R-:W-:Y:S01]  /*b810*/  FFMA.FTZ R5, R44, R57.reuse, -0.16845393180847167969 ;  /* 0xbe2c7f302c057423 */ /* 0x081fe20000010039 */
[----:B------:R-:W-:Y:S01]  /*b820*/  @P4 MOV R6, 0x7f800000 ;  /* 0x7f80000000064802 */ /* 0x000fe20000000f00 */
[-C--:B------:R-:W-:Y:S01]  /*b830*/  FFMA.FTZ R4, R39, R57.reuse, -0.16845393180847167969 ;  /* 0xbe2c7f3027047423 */ /* 0x080fe20000010039 */
[----:B------:R-:W-:Y:S01]  /*b840*/  F2FP.PACK_AB R60, R53, R54 ;  /* 0x00000036353c723e */ /* 0x000fe200000000ff */
[----:B------:R-:W-:Y:S01]  /*b850*/  FFMA.FTZ R7, R46, R57, -0.16845393180847167969 ;  /* 0xbe2c7f302e077423 */ /* 0x000fe20000010039 */
[----:B------:R-:W-:Y:S01]  /*b860*/  F2FP.PACK_AB R57, R74, R75 ;  /* 0x0000004b4a39723e */ /* 0x000fe200000000ff */
[----:B------:R-:W-:Y:S01]  /*b870*/  FFMA.FTZ R5, R44, R5, 0.1716887056827545166 ;  /* 0x3e2fcf2a2c057423 */ /* 0x000fe20000010005 */
[----:B------:R-:W-:Y:S01]  /*b880*/  F2FP.PACK_AB R61, R51, R52 ;  /* 0x00000034333d723e */ /* 0x000fe200000000ff */
[----:B------:R-:W-:Y:S01]  /*b890*/  FFMA.FTZ R4, R39, R4, 0.1716887056827545166 ;  /* 0x3e2fcf2a27047423 */ /* 0x000fe20000010004 */
[----:B------:R-:W-:Y:S01]  /*b8a0*/  F2FP.PACK_AB R62, R49, R50 ;  /* 0x00000032313e723e */ /* 0x000fe200000000ff */
[----:B------:R-:W-:Y:S01]  /*b8b0*/  FFMA.FTZ R7, R46, R7, 0.1716887056827545166 ;  /* 0x3e2fcf2a2e077423 */ /* 0x000fe20000010007 */
[----:B------:R-:W-:Y:S01]  /*b8c0*/  F2FP.PACK_AB R78, R68, R69 ;  /* 0x00000045444e723e */ /* 0x000fe200000000ff */
[----:B------:R-:W-:Y:S01]  /*b8d0*/  FFMA.FTZ R5, R44, R5, -0.17900948226451873779 ;  /* 0xbe374e432c057423 */ /* 0x000fe20000010005 */
[----:B------:R-:W-:Y:S01]  /*b8e0*/  F2FP.PACK_AB R79, R64, R65 ;  /* 0x00000041404f723e */ /* 0x000fe200000000ff */
[----:B------:R-:W-:Y:S01]  /*b8f0*/  FFMA.FTZ R4, R39, R4, -0.17900948226451873779 ;  /* 0xbe374e4327047423 */ /* 0x000fe20000010004 */
[C---:B------:R-:W-:Y:S01]  /*b900*/  LEA R49, R175.reuse, -R175, 0x3 ;  /* 0x800000afaf317211 */ /* 0x040fe200078e18ff */
[----:B------:R-:W-:Y:S01]  /*b910*/  FFMA.FTZ R7, R46, R7, -0.17900948226451873779 ;  /* 0xbe374e432e077423 */ /* 0x000fe20000010007 */
[C---:B------:R-:W-:Y:S01]  /*b920*/  SHF.L.U32 R51, R175.reuse, 0x3, RZ ;  /* 0x00000003af337819 */ /* 0x040fe200000006ff */
[----:B------:R-:W-:Y:S01]  /*b930*/  FFMA.FTZ R5, R44, R5, 0.20512372255325317383 ;  /* 0x3e520bf42c057423 */ /* 0x000fe20000010005 */
[-C--:B------:R-:W-:Y:S01]  /*b940*/  LEA R53, R175, R175.reuse, 0x3 ;  /* 0x000000afaf357211 */ /* 0x080fe200078e18ff */
[----:B------:R-:W-:Y:S01]  /*b950*/  FFMA.FTZ R4, R39, R4, 0.20512372255325317383 ;  /* 0x3e520bf427047423 */ /* 0x000fe20000010004 */
[C---:B------:R-:W-:Y:S01]  /*b960*/  LEA R65, R175.reuse, -R175, 0x4 ;  /* 0x800000afaf417211 */ /* 0x040fe200078e20ff */
[----:B------:R-:W-:Y:S01]  /*b970*/  FFMA.FTZ R7, R46, R7, 0.20512372255325317383 ;  /* 0x3e520bf42e077423 */ /* 0x000fe20000010007 */
[----:B------:R-:W0:Y:S01]  /*b980*/  LDS.128 R16, [R36] ;  /* 0x0000000024107984 */ /* 0x000e220000000c00 */
[----:B------:R-:W-:Y:S01]  /*b990*/  FFMA.FTZ R5, R44, R5, -0.24046532809734344482 ;  /* 0xbe763c8b2c057423 */ /* 0x000fe20000010005 */
[----:B------:R-:W-:Y:S01]  /*b9a0*/  SHF.L.U32 R67, R175, 0x4, RZ ;  /* 0x00000004af437819 */ /* 0x000fe200000006ff */
[----:B------:R-:W-:Y:S01]  /*b9b0*/  FFMA.FTZ R42, R37, R42, -0.24046532809734344482 ;  /* 0xbe763c8b252a7423 */ /* 0x000fe2000001002a */
[----:B------:R-:W-:Y:S01]  /*b9c0*/  LDS.128 R8, [R120] ;  /* 0x0000000078087984 */ /* 0x000fe20000000c00 */
[----:B------:R-:W-:Y:S01]  /*b9d0*/  FFMA.FTZ R4, R39, R4, -0.24046532809734344482 ;  /* 0xbe763c8b27047423 */ /* 0x000fe20000010004 */
[C---:B------:R-:W-:Y:S01]  /*b9e0*/  LEA R71, R175.reuse, R175, 0x4 ;  /* 0x000000afaf477211 */ /* 0x040fe200078e20ff */
[----:B------:R-:W-:Y:S01]  /*b9f0*/  FFMA.FTZ R7, R46, R7, -0.24046532809734344482 ;  /* 0xbe763c8b2e077423 */ /* 0x000fe20000010007 */
[----:B------:R-:W-:Y:S01]  /*ba00*/  LEA R103, R175, -R175, 0x5 ;  /* 0x800000afaf677211 */ /* 0x000fe200078e28ff */
[----:B------:R-:W-:-:S02]  /*ba10*/  FFMA.FTZ R5, R44, R5, 0.28857114911079406738 ;  /* 0x3e93bf992c057423 */ /* 0x000fc40000010005 */
[----:B------:R-:W-:Y:S02]  /*ba20*/  FFMA.FTZ R42, R37, R42, 0.28857114911079406738 ;  /* 0x3e93bf99252a7423 */ /* 0x000fe4000001002a */
[----:B------:R-:W-:Y:S02]  /*ba30*/  FFMA.FTZ R4, R39, R4, 0.28857114911079406738 ;  /* 0x3e93bf9927047423 */ /* 0x000fe40000010004 */
[----:B------:R-:W-:Y:S02]  /*ba40*/  FFMA.FTZ R7, R46, R7, 0.28857114911079406738 ;  /* 0x3e93bf992e077423 */ /* 0x000fe40000010007 */
[----:B------:R-:W-:Y:S02]  /*ba50*/  FFMA.FTZ R5, R44, R5, -0.36067417263984680176 ;  /* 0xbeb8aa492c057423 */ /* 0x000fe40000010005 */
[----:B------:R-:W-:Y:S02]  /*ba60*/  FFMA.FTZ R42, R37, R42, -0.36067417263984680176 ;  /* 0xbeb8aa49252a7423 */ /* 0x000fe4000001002a */
[----:B------:R-:W-:-:S02]  /*ba70*/  FFMA.FTZ R4, R39, R4, -0.36067417263984680176 ;  /* 0xbeb8aa4927047423 */ /* 0x000fc40000010004 */
[----:B------:R-:W-:Y:S02]  /*ba80*/  FFMA.FTZ R7, R46, R7, -0.36067417263984680176 ;  /* 0xbeb8aa492e077423 */ /* 0x000fe40000010007 */
[----:B------:R-:W-:Y:S02]  /*ba90*/  FFMA.FTZ R5, R44, R5, 0.48089820146560668945 ;  /* 0x3ef6384a2c057423 */ /* 0x000fe40000010005 */
[----:B------:R-:W-:Y:S02]  /*baa0*/  FFMA.FTZ R42, R37, R42, 0.48089820146560668945 ;  /* 0x3ef6384a252a7423 */ /* 0x000fe4000001002a */
[----:B------:R-:W-:Y:S02]  /*bab0*/  FFMA.FTZ R4, R39, R4, 0.48089820146560668945 ;  /* 0x3ef6384a27047423 */ /* 0x000fe40000010004 */
[----:B------:R-:W-:Y:S02]  /*bac0*/  FFMA.FTZ R7, R46, R7, 0.48089820146560668945 ;  /* 0x3ef6384a2e077423 */ /* 0x000fe40000010007 */
[----:B------:R-:W-:-:S02]  /*bad0*/  FFMA.FTZ R5, R44, R5, -0.72134751081466674805 ;  /* 0xbf38aa3b2c057423 */ /* 0x000fc40000010005 */
[----:B------:R-:W-:Y:S02]  /*bae0*/  FFMA.FTZ R42, R37, R42, -0.72134751081466674805 ;  /* 0xbf38aa3b252a7423 */ /* 0x000fe4000001002a */
[----:B------:R-:W-:Y:S02]  /*baf0*/  FFMA.FTZ R4, R39, R4, -0.72134751081466674805 ;  /* 0xbf38aa3b27047423 */ /* 0x000fe40000010004 */
[----:B------:R-:W-:Y:S02]  /*bb00*/  FFMA.FTZ R7, R46, R7, -0.72134751081466674805 ;  /* 0xbf38aa3b2e077423 */ /* 0x000fe40000010007 */
[----:B------:R-:W-:Y:S02]  /*bb10*/  FMUL R5, R44, R5 ;  /* 0x000000052c057220 */ /* 0x000fe40000400000 */
[----:B------:R-:W-:Y:S02]  /*bb20*/  FMUL R42, R37, R42 ;  /* 0x0000002a252a7220 */ /* 0x000fe40000400000 */
[----:B------:R-:W-:-:S02]  /*bb30*/  FMUL R4, R39, R4 ;  /* 0x0000000427047220 */ /* 0x000fc40000400000 */
[----:B------:R-:W-:Y:S02]  /*bb40*/  FMUL R7, R46, R7 ;  /* 0x000000072e077220 */ /* 0x000fe40000400000 */
[----:B------:R-:W-:Y:S02]  /*bb50*/  FMUL R5, R44, R5 ;  /* 0x000000052c057220 */ /* 0x000fe40000400000 */
[----:B------:R-:W-:Y:S02]  /*bb60*/  FMUL R42, R37, R42 ;  /* 0x0000002a252a7220 */ /* 0x000fe40000400000 */
[----:B------:R-:W-:Y:S02]  /*bb70*/  FMUL R4, R39, R4 ;  /* 0x0000000427047220 */ /* 0x000fe40000400000 */
[----:B------:R-:W-:Y:S02]  /*bb80*/  FMUL R7, R46, R7 ;  /* 0x000000072e077220 */ /* 0x000fe40000400000 */
[----:B------:R-:W-:Y:S01]  /*bb90*/  FFMA.FTZ R44, R44, 1.4426950216293334961, R5 ;  /* 0x3fb8aa3b2c2c7823 */ /* 0x000fe20000010005 */
[----:B------:R-:W-:Y:S01]  /*bba0*/  @P0 MOV R5, 0x7f800000 ;  /* 0x7f80000000050802 */ /* 0x000fe20000000f00 */
[----:B------:R-:W-:-:S02]  /*bbb0*/  FFMA.FTZ R37, R37, 1.4426950216293334961, R42 ;  /* 0x3fb8aa3b25257823 */ /* 0x000fc4000001002a */
[----:B------:R-:W-:Y:S01]  /*bbc0*/  FFMA.FTZ R4, R39, 1.4426950216293334961, R4 ;  /* 0x3fb8aa3b27047823 */ /* 0x000fe20000010004 */
[----:B------:R-:W-:Y:S01]  /*bbd0*/  SHF.L.U32 R39, R175, 0x2, RZ ;  /* 0x00000002af277819 */ /* 0x000fe200000006ff */
[----:B------:R-:W-:Y:S02]  /*bbe0*/  FFMA.FTZ R46, R46, 1.4426950216293334961, R7 ;  /* 0x3fb8aa3b2e2e7823 */ /* 0x000fe40000010007 */
[----:B------:R-:W-:Y:S01]  /*bbf0*/  FADD R40, R40, R37 ;  /* 0x0000002528287221 */ /* 0x000fe20000000000 */
[----:B------:R-:W-:Y:S01]  /*bc00*/  LOP3.LUT R37, R36, 0x60, RZ, 0x3c, !PT ;  /* 0x0000006024257812 */ /* 0x000fe200078e3cff */
[----:B------:R-:W-:Y:S01]  /*bc10*/  FADD R42, R43, R4 ;  /* 0x000000042b2a7221 */ /* 0x000fe20000000000 */
[----:B------:R-:W-:Y:S01]  /*bc20*/  @P1 MOV R4, 0x7f800000 ;  /* 0x7f80000000041802 */ /* 0x000fe20000000f00 */
[----:B------:R-:W-:Y:S01]  /*bc30*/  FADD R43, R45, R46 ;  /* 0x0000002e2d2b7221 */ /* 0x000fe20000000000 */
[----:B------:R-:W-:Y:S01]  /*bc40*/  LEA R45, R175, R175, 0x2 ;  /* 0x000000afaf2d7211 */ /* 0x000fe200078e10ff */
[----:B------:R-:W-:Y:S01]  /*bc50*/  @P0 FFMA.FTZ R40, R20, R5, +INF ;  /* 0x7f80000014280423 */ /* 0x000fe20000010005 */
[----:B------:R-:W-:Y:S01]  /*bc60*/  @P5 MOV R5, 0x7f800000 ;  /* 0x7f80000000055802 */ /* 0x000fe20000000f00 */
[C---:B------:R-:W-:Y:S01]  /*bc70*/  @P4 FFMA.FTZ R43, R29.reuse, R6, +INF ;  /* 0x7f8000001d2b4423 */ /* 0x040fe20000010006 */
[----:B------:R-:W-:Y:S01]  /*bc80*/  FSETP.NEU.AND P0, PT, R29, RZ, PT ;  /* 0x000000ff1d00720b */ /* 0x000fe20003f0d000 */
[----:B------:R-:W-:Y:S01]  /*bc90*/  FADD R41, R41, R44 ;  /* 0x0000002c29297221 */ /* 0x000fe20000000000 */
[----:B------:R-:W-:Y:S01]  /*bca0*/  LOP3.LUT R29, R36, 0x20, RZ, 0x3c, !PT ;  /* 0x00000020241d7812 */ /* 0x000fe200078e3cff */
[----:B------:R-:W-:Y:S01]  /*bcb0*/  @P1 FFMA.FTZ R41, R21, R4, +INF ;  /* 0x7f80000015291423 */ /* 0x000fe20000010004 */
[----:B------:R-:W-:Y:S01]  /*bcc0*/  F2FP.PACK_AB R21, R33, R34 ;  /* 0x000000222115723e */ /* 0x000fe200000000ff */
[C---:B------:R-:W-:Y:S01]  /*bcd0*/  @P5 FFMA.FTZ R42, R22.reuse, R5, +INF ;  /* 0x7f800000162a5423 */ /* 0x040fe20000010005 */
[C---:B------:R-:W-:Y:S01]  /*bce0*/  SHF.L.U32 R33, R175.reuse, 0x1, RZ ;  /* 0x00000001af217819 */ /* 0x040fe200000006ff */
[----:B------:R-:W1:Y:S01]  /*bcf0*/  LDS.128 R12, [R29] ;  /* 0x000000001d0c7984 */ /* 0x000e620000000c00 */
[----:B------:R-:W-:Y:S01]  /*bd00*/  FSETP.NEU.AND P1, PT, R22, RZ, PT ;  /* 0x000000ff1600720b */ /* 0x000fe20003f2d000 */
[----:B------:R-:W-:Y:S01]  /*bd10*/  IMAD R89, R175, 0x18, RZ ;  /* 0x00000018af597824 */ /* 0x000fe200078e02ff */
[----:B------:R-:W-:Y:S01]  /*bd20*/  F2FP.PACK_AB R22, R31, R32 ;  /* 0x000000201f16723e */ /* 0x000fe200000000ff */
[----:B------:R-:W2:Y:S01]  /*bd30*/  LDS.128 R4, [R37] ;  /* 0x0000000025047984 */ /* 0x000ea20000000c00 */
[----:B------:R-:W-:Y:S01]  /*bd40*/  IADD3 R30, P4, R33, R26, RZ ;  /* 0x0000001a211e7210 */ /* 0x000fe20007f9e0ff */
[----:B------:R-:W-:Y:S01]  /*bd50*/  IMAD R93, R175, 0x1a, RZ ;  /* 0x0000001aaf5d7824 */ /* 0x000fe200078e02ff */
[----:B------:R-:W-:Y:S01]  /*bd60*/  F2FP.PACK_AB R20, R35, R38 ;  /* 0x000000262314723e */ /* 0x000fe200000000ff */
[----:B------:R-:W-:Y:S01]  /*bd70*/  BAR.SYNC.DEFER_BLOCKING 0x0 ;  /* 0x0000000000007b1d */ /* 0x000fe20000010000 */
[CC--:B------:R-:W-:Y:S01]  /*bd80*/  LEA R32, P5, R175.reuse, R26.reuse, 0x2 ;  /* 0x0000001aaf207211 */ /* 0x0c0fe200078a10ff */
[C---:B------:R-:W-:Y:S01]  /*bd90*/  IMAD R97, R175.reuse, 0x1c, RZ ;  /* 0x0000001caf617824 */ /* 0x040fe200078e02ff */
[C---:B------:R-:W-:Y:S01]  /*bda0*/  LEA R35, R175.reuse, R175, 0x1 ;  /* 0x000000afaf237211 */ /* 0x040fe200078e08ff */
[----:B------:R-:W-:Y:S01]  /*bdb0*/  IMAD R101, R175, 0x1e, RZ ;  /* 0x0000001eaf657824 */ /* 0x000fe200078e02ff */
[-C--:B------:R-:W-:Y:S01]  /*bdc0*/  IADD3 R34, P6, R47, R26.reuse, RZ ;  /* 0x0000001a2f227210 */ /* 0x080fe20007fde0ff */
[C---:B------:R-:W-:Y:S01]  /*bdd0*/  IMAD R109, R175.reuse, 0x22, RZ ;  /* 0x00000022af6d7824 */ /* 0x040fe200078e02ff */
[CC--:B------:R-:W-:Y:S01]  /*bde0*/  LEA.HI.X.SX32 R31, R175.reuse, R27.reuse, 0x1, P4 ;  /* 0x0000001baf1f7211 */ /* 0x0c0fe200020f0eff */
[C---:B------:R-:W-:Y:S01]  /*bdf0*/  IMAD R113, R175.reuse, 0x24, RZ ;  /* 0x00000024af717824 */ /* 0x040fe200078e02ff */
[CC--:B------:R-:W-:Y:S01]  /*be00*/  LEA R38, P4, R175.reuse, R26.reuse, 0x3 ;  /* 0x0000001aaf267211 */ /* 0x0c0fe200078818ff */
        /* <DEDUP_REMOVED lines=10> */
[C---:B------:R-:W-:Y:S01]  /*beb0*/  IMAD R83, R175.reuse, 0x15, RZ ;  /* 0x00000015af537824 */ /* 0x040fe200078e02ff */
[C---:B------:R-:W-:Y:S01]  /*bec0*/  LEA R50, P5, R175.reuse, R26, 0x4 ;  /* 0x0000001aaf327211 */ /* 0x040fe200078a20ff */
[----:B------:R-:W-:Y:S01]  /*bed0*/  IMAD R143, R175, 0x2e, RZ ;  /* 0x0000002eaf8f7824 */ /* 0x000fe200078e02ff */
[----:B------:R-:W-:Y:S01]  /*bee0*/  FSEL R43, R43, -INF , P0 ;  /* 0xff8000002b2b7808 */ /* 0x000fe20000000000 */
[----:B------:R3:W-:Y:S01]  /*bef0*/  STS.128 [R28], R56 ;  /* 0x000000381c007388 */ /* 0x0007e20000000c00 */
[----:B------:R-:W-:Y:S01]  /*bf00*/  LEA.HI.X.SX32 R51, R51, R27, 0x1, P5 ;  /* 0x0000001b33337211 */ /* 0x000fe200028f0eff */
[----:B------:R-:W-:-:S02]  /*bf10*/  IMAD R87, R175, 0x17, RZ ;  /* 0x00000017af577824 */ /* 0x000fc400078e02ff */
[----:B------:R4:W-:Y:S01]  /*bf20*/  STS.128 [R28+0x800], R60 ;  /* 0x0008003c1c007388 */ /* 0x0009e20000000c00 */
[C---:B------:R-:W-:Y:S02]  /*bf30*/  IMAD R91, R175.reuse, 0x19, RZ ;  /* 0x00000019af5b7824 */ /* 0x040fe400078e02ff */
[C---:B------:R-:W-:Y:S01]  /*bf40*/  IMAD R95, R175.reuse, 0x1b, RZ ;  /* 0x0000001baf5f7824 */ /* 0x040fe200078e02ff */
[----:B------:R5:W-:Y:S01]  /*bf50*/  STS.128 [R28+0x80], R76 ;  /* 0x0000804c1c007388 */ /* 0x000be20000000c00 */
[C---:B------:R-:W-:Y:S02]  /*bf60*/  IMAD R139, R175.reuse, 0x3c, RZ ;  /* 0x0000003caf8b7824 */ /* 0x040fe400078e02ff */
[C---:B------:R-:W-:Y:S01]  /*bf70*/  IMAD R99, R175.reuse, 0x1d, RZ ;  /* 0x0000001daf637824 */ /* 0x040fe200078e02ff */
[----:B------:R-:W-:Y:S01]  /*bf80*/  STS.128 [R28+0x880], R20 ;  /* 0x000880141c007388 */ /* 0x000fe20000000c00 */
[C---:B------:R-:W-:Y:S02]  /*bf90*/  IMAD R121, R175.reuse, 0x3e, RZ ;  /* 0x0000003eaf797824 */ /* 0x040fe400078e02ff */
[----:B------:R-:W-:Y:S01]  /*bfa0*/  IMAD R111, R175, 0x23, RZ ;  /* 0x00000023af6f7824 */ /* 0x000fe200078e02ff */
[----:B---3--:R-:W-:Y:S01]  /*bfb0*/  IADD3 R56, P5, R85, R26, RZ ;  /* 0x0000001a55387210 */ /* 0x008fe20007fbe0ff */
[C---:B------:R-:W-:Y:S01]  /*bfc0*/  IMAD R59, R175.reuse, 0xc, RZ ;  /* 0x0000000caf3b7824 */ /* 0x040fe200078e02ff */
[----:B------:R-:W-:Y:S01]  /*bfd0*/  BAR.SYNC.DEFER_BLOCKING 0x0 ;  /* 0x0000000000007b1d */ /* 0x000fe20000010000 */
[----:B------:R-:W-:-:S02]  /*bfe0*/  IMAD R57, R175, 0xb, RZ ;  /* 0x0000000baf397824 */ /* 0x000fc400078e02ff */
[----:B----4-:R-:W-:Y:S01]  /*bff0*/  IMAD R63, R175, 0xe, RZ ;  /* 0x0000000eaf3f7824 */ /* 0x010fe200078e02ff */
[-C--:B------:R-:W-:Y:S01]  /*c000*/  IADD3 R46, P6, R59, R26.reuse, RZ ;  /* 0x0000001a3b2e7210 */ /* 0x080fe20007fde0ff */
[----:B------:R-:W-:Y:S01]  /*c010*/  IMAD R61, R175, 0xd, RZ ;  /* 0x0000000daf3d7824 */ /* 0x000fe200078e02ff */
[-C--:B------:R-:W-:Y:S01]  /*c020*/  LEA.HI.X.SX32 R57, R57, R27.reuse, 0x1, P5 ;  /* 0x0000001b39397211 */ /* 0x080fe200028f0eff */
[----:B-----5:R-:W-:Y:S01]  /*c030*/  IMAD R77, R175, 0x14, RZ ;  /* 0x00000014af4d7824 */ /* 0x020fe200078e02ff */
        /* <DEDUP_REMOVED lines=17> */
[----:B0-----:R1:W-:Y:S01]  /*c150*/  STG.E.U16 [R26.64], R16 ;  /* 0x000000101a007986 */ /* 0x0013e2000c101504 */
[-C--:B------:R-:W-:Y:S01]  /*c160*/  IADD3 R62, P5, R97, R26.reuse, RZ ;  /* 0x0000001a613e7210 */ /* 0x080fe20007fbe0ff */
[----:B------:R-:W-:Y:S01]  /*c170*/  FFMA R43, R43, 0.69314718246459960938, R0 ;  /* 0x3f3172182b2b7823 */ /* 0x000fe20000000000 */
[----:B------:R-:W-:Y:S01]  /*c180*/  LEA.HI.X.SX32 R59, R59, R27, 0x1, P6 ;  /* 0x0000001b3b3b7211 */ /* 0x000fe200030f0eff */
[----:B------:R-:W-:Y:S01]  /*c190*/  IMAD R0, R152, c[0x0][0x1cc], RZ ;  /* 0x0000730098007a24 */ /* 0x000fe200078e02ff */
[----:B------:R-:W-:-:S02]  /*c1a0*/  IADD3 R68, P6, R101, R26, RZ ;  /* 0x0000001a65447210 */ /* 0x000fc40007fde0ff */
[-C--:B------:R-:W-:Y:S02]  /*c1b0*/  LEA.HI.X.SX32 R61, R61, R27.reuse, 0x1, P4 ;  /* 0x0000001b3d3d7211 */ /* 0x080fe400020f0eff */
[-C--:B------:R-:W-:Y:S02]  /*c1c0*/  LEA R78, P4, R175, R26.reuse, 0x5 ;  /* 0x0000001aaf4e7211 */ /* 0x080fe400078828ff */
[-C--:B------:R-:W-:Y:S02]  /*c1d0*/  LEA.HI.X.SX32 R63, R63, R27.reuse, 0x1, P5 ;  /* 0x0000001b3f3f7211 */ /* 0x080fe400028f0eff */
[-C--:B------:R-:W-:Y:S02]  /*c1e0*/  IADD3 R70, P5, R109, R26.reuse, RZ ;  /* 0x0000001a6d467210 */ /* 0x080fe40007fbe0ff */
[----:B------:R-:W-:Y:S02]  /*c1f0*/  LEA.HI.X.SX32 R69, R65, R27, 0x1, P6 ;  /* 0x0000001b41457211 */ /* 0x000fe400030f0eff */
[----:B------:R-:W-:-:S02]  /*c200*/  IADD3 R80, P6, R113, R26, RZ ;  /* 0x0000001a71507210 */ /* 0x000fc40007fde0ff */
[-C--:B------:R-:W-:Y:S02]  /*c210*/  LEA.HI.X.SX32 R79, R67, R27.reuse, 0x1, P4 ;  /* 0x0000001b434f7211 */ /* 0x080fe400020f0eff */
[-C--:B------:R-:W-:Y:S02]  /*c220*/  IADD3 R72, P4, R117, R26.reuse, RZ ;  /* 0x0000001a75487210 */ /* 0x080fe40007f9e0ff */
        /* <DEDUP_REMOVED lines=25> */
[-C--:B------:R-:W-:Y:S02]  /*c3c0*/  LEA R98, P5, R175, R26.reuse, 0x6 ;  /* 0x0000001aaf627211 */ /* 0x080fe400078a30ff */
        /* <DEDUP_REMOVED lines=63> */
[-C--:B------:R-:W-:Y:S02]  /*c7c0*/  LEA.HI.X.SX32 R133, R135, R27.reuse, 0x1, P5 ;  /* 0x0000001b87857211 */ /* 0x080fe400028f0eff */
[----:B------:R-:W-:Y:S02]  /*c7d0*/  LEA.HI.X.SX32 R135, R121, R27, 0x1, P6 ;  /* 0x0000001b79877211 */ /* 0x000fe400030f0eff */
[----:B------:R-:W-:Y:S02]  /*c7e0*/  PRMT R121, R16, 0x7632, R121 ;  /* 0x0000763210797816 */ /* 0x000fe40000000079 */
[----:B-1----:R-:W-:Y:S02]  /*c7f0*/  PRMT R27, R12, 0x7632, R27 ;  /* 0x000076320c1b7816 */ /* 0x002fe4000000001b */
[----:B------:R-:W-:Y:S01]  /*c800*/  PRMT R22, R8, 0x7632, R22 ;  /* 0x0000763208167816 */ /* 0x000fe20000000016 */
[----:B------:R-:W-:Y:S01]  /*c810*/  STG.E.U16 [R30.64], R121 ;  /* 0x000000791e007986 */ /* 0x000fe2000c101504 */
[----:B--2---:R-:W-:-:S02]  /*c820*/  PRMT R20, R4, 0x7632, R20 ;  /* 0x0000763204147816 */ /* 0x004fc40000000014 */
[----:B------:R-:W-:Y:S01]  /*c830*/  PRMT R26, R17, 0x7632, R26 ;  /* 0x00007632111a7816 */ /* 0x000fe2000000001a */
[----:B------:R0:W-:Y:S01]  /*c840*/  STG.E.U16 [R32.64], R12 ;  /* 0x0000000c20007986 */ /* 0x0001e2000c101504 */
[----:B------:R-:W-:-:S03]  /*c850*/  PRMT R28, R13, 0x7632, R28 ;  /* 0x000076320d1c7816 */ /* 0x000fc6000000001c */
[----:B------:R-:W-:Y:S04]  /*c860*/  STG.E.U16 [R34.64], R27 ;  /* 0x0000001b22007986 */ /* 0x000fe8000c101504 */
[----:B------:R1:W-:Y:S04]  /*c870*/  STG.E.U16 [R38.64], R8 ;  /* 0x0000000826007986 */ /* 0x0003e8000c101504 */
[----:B------:R2:W-:Y:S01]  /*c880*/  STG.E.U16 [R44.64], R22 ;  /* 0x000000162c007986 */ /* 0x0005e2000c101504 */
[----:B0-----:R-:W-:-:S03]  /*c890*/  PRMT R12, R5, 0x7632, R12 ;  /* 0x00007632050c7816 */ /* 0x001fc6000000000c */
[----:B------:R0:W-:Y:S04]  /*c8a0*/  STG.E.U16 [R46.64], R4 ;  /* 0x000000042e007986 */ /* 0x0001e8000c101504 */
[----:B------:R3:W-:Y:S01]  /*c8b0*/  STG.E.U16 [R48.64], R20 ;  /* 0x0000001430007986 */ /* 0x0007e2000c101504 */
[----:B-1----:R-:W-:-:S03]  /*c8c0*/  PRMT R8, R9, 0x7632, R8 ;  /* 0x0000763209087816 */ /* 0x002fc60000000008 */
[----:B------:R-:W-:Y:S01]  /*c8d0*/  STG.E.U16 [R50.64], R17 ;  /* 0x0000001132007986 */ /* 0x000fe2000c101504 */
[----:B--2---:R-:W-:-:S03]  /*c8e0*/  PRMT R44, R15, 0x7632, R44 ;  /* 0x000076320f2c7816 */ /* 0x004fc6000000002c */
[----:B------:R-:W-:Y:S01]  /*c8f0*/  STG.E.U16 [R52.64], R26 ;  /* 0x0000001a34007986 */ /* 0x000fe2000c101504 */
[----:B0-----:R-:W-:Y:S02]  /*c900*/  PRMT R4, R18, 0x7632, R4 ;  /* 0x0000763212047816 */ /* 0x001fe40000000004 */
[----:B------:R-:W-:Y:S01]  /*c910*/  PRMT R46, R11, 0x7632, R46 ;  /* 0x000076320b2e7816 */ /* 0x000fe2000000002e */
[----:B------:R0:W-:Y:S01]  /*c920*/  STG.E.U16 [R54.64], R13 ;  /* 0x0000000d36007986 */ /* 0x0001e2000c101504 */
[----:B---3--:R-:W-:-:S03]  /*c930*/  PRMT R48, R7, 0x7632, R48 ;  /* 0x0000763207307816 */ /* 0x008fc60000000030 */
[----:B------:R-:W1:Y:S04]  /*c940*/  LDS.128 R20, [R36] ;  /* 0x0000000024147984 */ /* 0x000e680000000c00 */
[----:B------:R-:W-:Y:S04]  /*c950*/  STG.E.U16 [R56.64], R28 ;  /* 0x0000001c38007986 */ /* 0x000fe8000c101504 */
[----:B------:R-:W2:Y:S01]  /*c960*/  LDS.128 R28, [R29] ;  /* 0x000000001d1c7984 */ /* 0x000ea20000000c00 */
[----:B0-----:R-:W-:-:S03]  /*c970*/  PRMT R13, R14, 0x7632, R13 ;  /* 0x000076320e0d7816 */ /* 0x001fc6000000000d */
[----:B------:R-:W0:Y:S04]  /*c980*/  LDS.128 R32, [R120] ;  /* 0x0000000078207984 */ /* 0x000e280000000c00 */
[----:B------:R-:W3:Y:S04]  /*c990*/  LDS.128 R36, [R37] ;  /* 0x0000000025247984 */ /* 0x000ee80000000c00 */
[----:B------:R-:W-:Y:S04]  /*c9a0*/  STG.E.U16 [R58.64], R9 ;  /* 0x000000093a007986 */ /* 0x000fe8000c101504 */
[----:B------:R4:W-:Y:S04]  /*c9b0*/  STG.E.U16 [R60.64], R8 ;  /* 0x000000083c007986 */ /* 0x0009e8000c101504 */
[----:B------:R5:W-:Y:S04]  /*c9c0*/  STG.E.U16 [R62.64], R5 ;  /* 0x000000053e007986 */ /* 0x000be8000c101504 */
[----:B------:R-:W-:Y:S04]  /*c9d0*/  STG.E.U16 [R68.64], R12 ;  /* 0x0000000c44007986 */ /* 0x000fe8000c101504 */
[----:B------:R-:W-:Y:S01]  /*c9e0*/  STG.E.U16 [R78.64], R18 ;  /* 0x000000124e007986 */ /* 0x000fe2000c101504 */
[----:B----4-:R-:W-:-:S03]  /*c9f0*/  PRMT R8, R10, 0x7632, R8 ;  /* 0x000076320a087816 */ /* 0x010fc60000000008 */
[----:B------:R4:W-:Y:S01]  /*ca00*/  STG.E.U16 [R70.64], R4 ;  /* 0x0000000446007986 */ /* 0x0009e2000c101504 */
[----:B-----5:R-:W-:Y:S02]  /*ca10*/  PRMT R5, R6, 0x7632, R5 ;  /* 0x0000763206057816 */ /* 0x020fe40000000005 */
[----:B-1----:R-:W-:Y:S01]  /*ca20*/  PRMT R50, R20, 0x7632, R50 ;  /* 0x0000763214327816 */ /* 0x002fe20000000032 */
[----:B------:R-:W-:Y:S01]  /*ca30*/  STG.E.U16 [R80.64], R14 ;  /* 0x0000000e50007986 */ /* 0x000fe2000c101504 */
[----:B------:R-:W-:-:S03]  /*ca40*/  PRMT R58, R21, 0x7632, R58 ;  /* 0x00007632153a7816 */ /* 0x000fc6000000003a */
[----:B------:R-:W-:Y:S01]  /*ca50*/  STG.E.U16 [R72.64], R13 ;  /* 0x0000000d48007986 */ /* 0x000fe2000c101504 */
[----:B--2---:R-:W-:Y:S02]  /*ca60*/  PRMT R52, R28, 0x7632, R52 ;  /* 0x000076321c347816 */ /* 0x004fe40000000034 */
[----:B------:R-:W-:Y:S01]  /*ca70*/  PRMT R61, R29, 0x7632, R61 ;  /* 0x000076321d3d7816 */ /* 0x000fe2000000003d */
[----:B------:R1:W-:Y:S01]  /*ca80*/  STG.E.U16 [R64.64], R10 ;  /* 0x0000000a40007986 */ /* 0x0003e2000c101504 */
[----:B----4-:R-:W-:Y:S02]  /*ca90*/  PRMT R4, R19, 0x7632, R4 ;  /* 0x0000763213047816 */ /* 0x010fe40000000004 */
[----:B0-----:R-:W-:Y:S01]  /*caa0*/  PRMT R54, R32, 0x7632, R54 ;  /* 0x0000763220367816 */ /* 0x001fe20000000036 */
[----:B------:R-:W-:Y:S01]  /*cab0*/  STG.E.U16 [R74.64], R8 ;  /* 0x000000084a007986 */ /* 0x000fe2000c101504 */
[----:B---3--:R-:W-:Y:S02]  /*cac0*/  PRMT R56, R36, 0x7632, R56 ;  /* 0x0000763224387816 */ /* 0x008fe40000000038 */
[----:B------:R-:W-:Y:S01]  /*cad0*/  PRMT R63, R33, 0x7632, R63 ;  /* 0x00007632213f7816 */ /* 0x000fe2000000003f */
[----:B------:R0:W-:Y:S01]  /*cae0*/  STG.E.U16 [R66.64], R6 ;  /* 0x0000000642007986 */ /* 0x0001e2000c101504 */
[----:B------:R-:W-:-:S02]  /*caf0*/  PRMT R71, R22, 0x7632, R71 ;  /* 0x0000763216477816 */ /* 0x000fc40000000047 */
[----:B------:R-:W-:Y:S01]  /*cb00*/  PRMT R79, R34, 0x7632, R79 ;  /* 0x00007632224f7816 */ /* 0x000fe2000000004f */
[----:B------:R2:W-:Y:S01]  /*cb10*/  STG.E.U16 [R76.64], R5 ;  /* 0x000000054c007986 */ /* 0x0005e2000c101504 */
[----:B-1----:R-:W-:Y:S02]  /*cb20*/  PRMT R65, R37, 0x7632, R65 ;  /* 0x0000763225417816 */ /* 0x002fe40000000041 */
[----:B------:R-:W-:Y:S01]  /*cb30*/  PRMT R81, R38, 0x7632, R81 ;  /* 0x0000763226517816 */ /* 0x000fe20000000051 */
[----:B------:R1:W-:Y:S01]  /*cb40*/  STG.E.U16 [R82.64], R19 ;  /* 0x0000001352007986 */ /* 0x0003e2000c101504 */
[----:B------:R-:W-:Y:S02]  /*cb50*/  PRMT R72, R31, 0x7632, R72 ;  /* 0x000076321f487816 */ /* 0x000fe40000000048 */
[----:B------:R-:W-:Y:S01]  /*cb60*/  PRMT R70, R35, 0x7632, R70 ;  /* 0x0000763223467816 */ /* 0x000fe20000000046 */
[----:B------:R3:W-:Y:S01]  /*cb70*/  STG.E.U16 [R84.64], R4 ;  /* 0x0000000454007986 */ /* 0x0007e2000c101504 */
[----:B0-----:R-:W-:-:S03]  /*cb80*/  PRMT R66, R39, 0x7632, R66 ;  /* 0x0000763227427816 */ /* 0x001fc60000000042 */
[----:B------:R-:W-:Y:S01]  /*cb90*/  STG.E.U16 [R86.64], R15 ;  /* 0x0000000f56007986 */ /* 0x000fe2000c101504 */
[----:B--2---:R-:W-:Y:S02]  /*cba0*/  PRMT R77, R30, 0x7632, R77 ;  /* 0x000076321e4d7816 */ /* 0x004fe4000000004d */
[----:B------:R-:W-:Y:S01]  /*cbb0*/  FSEL R5, R42, -INF , P1 ;  /* 0xff8000002a057808 */ /* 0x000fe20000800000 */
[----:B------:R-:W-:Y:S01]  /*cbc0*/  STG.E.U16 [R88.64], R44 ;  /* 0x0000002c58007986 */ /* 0x000fe2000c101504 */
[----:B-1----:R-:W-:-:S03]  /*cbd0*/  PRMT R83, R23, 0x7632, R83 ;  /* 0x0000763217537816 */ /* 0x002fc60000000053 */
[----:B------:R-:W-:Y:S01]  /*cbe0*/  STG.E.U16 [R90.64], R11 ;  /* 0x0000000b5a007986 */ /* 0x000fe2000c101504 */
[----:B---3--:R-:W-:Y:S01]  /*cbf0*/  FSEL R4, R41, -INF , P2 ;  /* 0xff80000029047808 */ /* 0x008fe20001000000 */
[----:B------:R-:W-:Y:S01]  /*cc00*/  FFMA R42, R5, 0.69314718246459960938, R2 ;  /* 0x3f317218052a7823 */ /* 0x000fe20000000002 */
[----:B------:R-:W-:Y:S01]  /*cc10*/  SHF.L.U32 R2, R0, 0x2, RZ ;  /* 0x0000000200027819 */ /* 0x000fe200000006ff */
[----:B------:R-:W-:Y:S01]  /*cc20*/  STG.E.U16 [R92.64], R46 ;  /* 0x0000002e5c007986 */ /* 0x000fe2000c101504 */
[----:B------:R-:W-:-:S03]  /*cc30*/  IMAD.HI R5, R146, 0x4, RZ ;  /* 0x0000000492057827 */ /* 0x000fc600078e02ff */
[----:B------:R0:W-:Y:S01]  /*cc40*/  STG.E.U16 [R94.64], R7 ;  /* 0x000000075e007986 */ /* 0x0001e2000c101504 */
[----:B------:R-:W-:-:S03]  /*cc50*/  IMAD.HI R0, R0, 0x4, RZ ;  /* 0x0000000400007827 */ /* 0x000fc600078e02ff */
[----:B------:R-:W-:Y:S04]  /*cc60*/  STG.E.U16 [R96.64], R48 ;  /* 0x0000003060007986 */ /* 0x000fe8000c101504 */
[----:B------:R-:W-:Y:S04]  /*cc70*/  STG.E.U16 [R98.64], R20 ;  /* 0x0000001462007986 */ /* 0x000fe8000c101504 */
[----:B------:R-:W-:Y:S01]  /*cc80*/  STG.E.U16 [R100.64], R50 ;  /* 0x0000003264007986 */ /* 0x000fe2000c101504 */
[----:B0-----:R-:W-:-:S03]  /*cc90*/  FSEL R7, R40, -INF , P3 ;  /* 0xff80000028077808 */ /* 0x001fc60001800000 */
[----:B------:R-:W-:Y:S02]  /*cca0*/  STG.E.U16 [R102.64], R28 ;  /* 0x0000001c66007986 */ /* 0x000fe4000c101504 */
[----:B------:R-:W-:Y:S02]  /*ccb0*/  FFMA R6, R7, 0.69314718246459960938, R24 ;  /* 0x3f31721807067823 */ /* 0x000fe40000000018 */
[----:B------:R-:W-:Y:S01]  /*ccc0*/  STG.E.U16 [R104.64], R52 ;  /* 0x0000003468007986 */ /* 0x000fe2000c101504 */
[----:B------:R-:W-:Y:S01]  /*ccd0*/  FFMA R7, R4, 0.69314718246459960938, R3 ;  /* 0x3f31721804077823 */ /* 0x000fe20000000003 */
[----:B------:R-:W-:Y:S02]  /*cce0*/  LOP3.LUT R4, R168, 0x1f8, RZ, 0xc0, !PT ;  /* 0x000001f8a8047812 */ /* 0x000fe400078ec0ff */
[----:B------:R-:W-:Y:S01]  /*ccf0*/  STG.E.U16 [R106.64], R32 ;  /* 0x000000206a007986 */ /* 0x000fe2000c101504 */
[----:B------:R-:W-:-:S03]  /*cd00*/  SHF.L.U32 R3, R146, 0x2, RZ ;  /* 0x0000000292037819 */ /* 0x000fc600000006ff */
[----:B------:R-:W-:Y:S01]  /*cd10*/  STG.E.U16 [R108.64], R54 ;  /* 0x000000366c007986 */ /* 0x000fe2000c101504 */
[----:B------:R-:W-:-:S03]  /*cd20*/  IADD3 R2, P0, P1, R3, c[0x0][0x180], R2 ;  /* 0x0000600003027a10 */ /* 0x000fc6000791e002 */
[----:B------:R-:W-:Y:S01]  /*cd30*/  STG.E.U16 [R110.64], R36 ;  /* 0x000000246e007986 */ /* 0x000fe2000c101504 */
[----:B------:R-:W-:-:S03]  /*cd40*/  IADD3.X R3, R5, c[0x0][0x184], R0, P0, P1 ;  /* 0x0000610005037a10 */ /* 0x000fc600007e2400 */
[----:B------:R-:W-:Y:S04]  /*cd50*/  STG.E.U16 [R112.64], R56 ;  /* 0x0000003870007986 */ /* 0x000fe8000c101504 */
        /* <DEDUP_REMOVED lines=24> */
[----:B------:R-:W-:Y:S06]  /*cee0*/  BAR.SYNC.DEFER_BLOCKING 0x0 ;  /* 0x0000000000007b1d */ /* 0x000fec0000010000 */
[----:B------:R-:W-:Y:S04]  /*cef0*/  STS.64 [R4], R6 ;  /* 0x0000000604007388 */ /* 0x000fe80000000a00 */
[----:B------:R-:W-:Y:S04]  /*cf00*/  STS.64 [R4+0x200], R42 ;  /* 0x0002002a04007388 */ /* 0x000fe80000000a00 */
[----:B------:R-:W-:Y:S06]  /*cf10*/  BAR.SYNC.DEFER_BLOCKING 0x0 ;  /* 0x0000000000007b1d */ /* 0x000fec0000010000 */
[----:B------:R-:W0:Y:S04]  /*cf20*/  LDS R25, [R25] ;  /* 0x0000000019197984 */ /* 0x000e280000000800 */
[----:B0-----:R-:W-:Y:S01]  /*cf30*/  STG.E [R2.64], R25 ;  /* 0x0000001902007986 */ /* 0x001fe2000c101904 */
[----:B------:R-:W-:Y:S05]  /*cf40*/  EXIT ;  /* 0x000000000000794d */ /* 0x000fea0003800000 */
.L_x_3:
[----:B------:R-:W-:-:S00]  /*cf50*/  BRA `(.L_x_3) ;  /* 0xfffffff000007947 */ /* 0x000fc0000383ffff */
[----:B------:R-:W-:-:S00]  /*cf60*/  NOP ;  /* 0x0000000000007918 */ /* 0x000fc00000000000 */
        /* <DEDUP_REMOVED lines=9> */
.L_x_4:


//--------------------- .nv.global.init           --------------------------
	.section	.nv.global.init,"aw",@progbits
.nv.global.init:
	.type		_$_str,@object
	.size		_$_str,(.L_0 - _$_str)
_$_str:
        /*0000*/ 	.byte	0x5f, 0x5f, 0x43, 0x55, 0x44, 0x41, 0x5f, 0x46, 0x54, 0x5a, 0x00
.L_0:


//--------------------- .nv.shared.attn_fwd       --------------------------
	.section	.nv.shared.attn_fwd,"aw",@nobits
	.sectionflags	@""
	.align	16
